// auto-generated by cutlass_sweep.gemm — config: {"arch": "sm_100", "cluster_m": 4, "cluster_n": 1, "dtype": "fp16", "dtype_b": "fp16", "layout": "nt", "stages": 5, "tile_k": 64, "tile_m": 128, "tile_n": 128}
#include "cutlass/cutlass.h"
#include "cutlass/gemm/collective/collective_builder.hpp"
#include "cutlass/gemm/device/gemm_universal_adapter.h"
#include "cutlass/gemm/kernel/gemm_universal.hpp"
#include "cutlass/epilogue/collective/collective_builder.hpp"

using ElemA = cutlass::half_t;
using ElemB = cutlass::half_t;
using ElemCD = cutlass::half_t;
using Acc  = float;
using TileShape    = cute::Shape<cute::_128, cute::_128, cute::_64>;
using ClusterShape = cute::Shape<cute::_4, cute::_1, cute::_1>;

using CollectiveEpilogue = typename cutlass::epilogue::collective::CollectiveBuilder<
    cutlass::arch::Sm100, cutlass::arch::OpClassTensorOp,
    TileShape, ClusterShape,
    cutlass::epilogue::collective::EpilogueTileAuto,
    Acc, Acc,
    ElemCD, cutlass::layout::RowMajor, 128 / cutlass::sizeof_bits<ElemCD>::value,
    ElemCD, cutlass::layout::RowMajor, 128 / cutlass::sizeof_bits<ElemCD>::value,
    cutlass::epilogue::collective::EpilogueScheduleAuto
  >::CollectiveOp;

using CollectiveMainloop = typename cutlass::gemm::collective::CollectiveBuilder<
    cutlass::arch::Sm100, cutlass::arch::OpClassTensorOp,
    ElemA, cutlass::layout::RowMajor, 128 / cutlass::sizeof_bits<ElemA>::value,
    ElemB, cutlass::layout::ColumnMajor, 128 / cutlass::sizeof_bits<ElemB>::value,
    Acc,
    TileShape, ClusterShape,
    cutlass::gemm::collective::StageCount<5>,
    cutlass::gemm::collective::KernelScheduleAuto
  >::CollectiveOp;

using GemmKernel = cutlass::gemm::kernel::GemmUniversal<
    cute::Shape<int,int,int,int>,
    CollectiveMainloop,
    CollectiveEpilogue
>;
using Gemm = cutlass::gemm::device::GemmUniversalAdapter<GemmKernel>;

// Force the device kernel symbol into the cubin without needing a host main.
auto* _anchor = &cutlass::device_kernel<GemmKernel>;


// ===== COMPILED SASS (sm_100a) =====

	.target	sm_100a

	.elftype	@"ET_EXEC"


//--------------------- .note.nv.tkinfo           --------------------------
	.section	.note.nv.tkinfo,"",@"SHT_NOTE"
	.sectionflags	@"SHF_NOTE_NV_TKINFO"
	.tkinfo
        /*0018*/ 	.word	0x00000002
        /*0030*/ 	.string	""
        /*0030*/ 	.string	"ptxas"
        /*0030*/ 	.string	"Cuda compilation tools, release 13.0, V13.0.88"
        /*0030*/ 	.string	"Build cuda_13.0.r13.0/compiler.36424714_0"
        /*0030*/ 	.string	"-arch sm_100a -m 64 "



//--------------------- .note.nv.cuinfo           --------------------------
	.section	.note.nv.cuinfo,"",@"SHT_NOTE"
	.sectionflags	@"SHF_NOTE_NV_CUINFO"
        /*0018*/ 	.short	0x0002
        /*001a*/ 	.short	0x0064
        /*001c*/ 	.short	0x0082
	.zero		2


//--------------------- .nv.info                  --------------------------
	.section	.nv.info,"",@"SHT_CUDA_INFO"
	.align	4


	//----- nvinfo : EIATTR_REGCOUNT
	.align		4
        /*0000*/ 	.byte	0x04, 0x2f
        /*0002*/ 	.short	(.L_19 - .L_18)
	.align		4
.L_18:
        /*0004*/ 	.word	index@(_ZN7cutlass13device_kernelINS_4gemm6kernel13GemmUniversalIN4cute5tupleIJiiiiEEENS1_10collective13CollectiveMmaINS1_35MainloopSm100TmaUmmaWarpSpecializedILi5ELi2ELi4ENS5_IJNS4_1CILi4EEENSA_ILi1EEESC_EEEEENS5_IJNSA_ILi128EEESF_NSA_ILi64EEEEEENS_6half_tENS5_IJlSC_lEEESI_SJ_NS4_8TiledMMAINS4_8MMA_AtomIJNS4_26SM100_MMA_F16BF16_2x1SM_SSISI_SI_fLi128ELi128ELNS4_4UMMA5MajorE0ELSO_0ELNSN_7ScaleInE0ELSP_0EEEEEENS4_6LayoutINS5_IJSC_SC_SC_EEENS5_IJNSA_ILi0EEESU_SU_EEEEENS5_IJNS4_10UnderscoreESX_SX_EEEEENS4_18SM100_TMA_2SM_LOADENS4_14ComposedLayoutINS4_7SwizzleILi3ELi4ELi3EEENS4_18smem_ptr_flag_bitsILi16EEENSS_INS5_IJNSA_ILi8EEESG_EEENS5_IJSG_SC_EEEEEEEvNS4_8identityENS4_28SM100_TMA_2SM_LOAD_MULTICASTES1A_vS1B_EENS_8epilogue10collective18CollectiveEpilogueINS1E_23Sm100TmaWarpSpecializedILi4ELi2ELi16ELb1ELb0EEEJNS5_IJSG_SF_SG_EEENS5_IJNSS_ISG_SC_EENSS_INS5_IJNSA_ILi16EEENSA_ILi2EEEEEENS5_IJSC_SG_EEEEEEEESI_SJ_SI_SJ_NS1E_6fusion15FusionCallbacksIS1I_NS1R_17LinearCombinationISI_fSI_fLNS_15FloatRoundStyleE2EEES1J_S1Q_JEEENS4_5SM1004TMEM4LOAD26SM100_TMEM_LOAD_32dp32b16xENS4_13SM90_TMA_LOADENS11_INS12_ILi1ELi4ELi3EEES15_NSS_INS5_IJS16_S1L_EEENS5_IJS1L_SC_EEEEEEENS4_39AutoVectorizingCopyWithAssumedAlignmentILi128EEENS4_14SM90_TMA_STOREES26_S28_S28_EEEvvEEEEvNT_6ParamsE)
        /*0008*/ 	.word	0x00000044


	//----- nvinfo : EIATTR_FRAME_SIZE
	.align		4
.L_19:
        /*000c*/ 	.byte	0x04, 0x11
        /*000e*/ 	.short	(.L_21 - .L_20)
	.align		4
.L_20:
        /*0010*/ 	.word	index@($__internal_2_$__cuda_sm10x_tcgen05_guardrail_trap_unallocated_columns_being_dealloced)
        /*0014*/ 	.word	0x00000000


	//----- nvinfo : EIATTR_FRAME_SIZE
	.align		4
.L_21:
        /*0018*/ 	.byte	0x04, 0x11
        /*001a*/ 	.short	(.L_23 - .L_22)
	.align		4
.L_22:
        /*001c*/ 	.word	index@($__internal_1_$__cuda_sm10x_tcgen05_guardrail_trap_phase_invalid_during_alloc)
        /*0020*/ 	.word	0x00000000


	//----- nvinfo : EIATTR_FRAME_SIZE
	.align		4
.L_23:
        /*0024*/ 	.byte	0x04, 0x11
        /*0026*/ 	.short	(.L_25 - .L_24)
	.align		4
.L_24:
        /*0028*/ 	.word	index@($__internal_0_$__cuda_sm10x_tcgen05_guardrail_trap_col_being_dealloced_not_returned_by_alloc)
        /*002c*/ 	.word	0x00000000


	//----- nvinfo : EIATTR_FRAME_SIZE
	.align		4
.L_25:
        /*0030*/ 	.byte	0x04, 0x11
        /*0032*/ 	.short	(.L_27 - .L_26)
	.align		4
.L_26:
        /*0034*/ 	.word	index@(_ZN7cutlass13device_kernelINS_4gemm6kernel13GemmUniversalIN4cute5tupleIJiiiiEEENS1_10collective13CollectiveMmaINS1_35MainloopSm100TmaUmmaWarpSpecializedILi5ELi2ELi4ENS5_IJNS4_1CILi4EEENSA_ILi1EEESC_EEEEENS5_IJNSA_ILi128EEESF_NSA_ILi64EEEEEENS_6half_tENS5_IJlSC_lEEESI_SJ_NS4_8TiledMMAINS4_8MMA_AtomIJNS4_26SM100_MMA_F16BF16_2x1SM_SSISI_SI_fLi128ELi128ELNS4_4UMMA5MajorE0ELSO_0ELNSN_7ScaleInE0ELSP_0EEEEEENS4_6LayoutINS5_IJSC_SC_SC_EEENS5_IJNSA_ILi0EEESU_SU_EEEEENS5_IJNS4_10UnderscoreESX_SX_EEEEENS4_18SM100_TMA_2SM_LOADENS4_14ComposedLayoutINS4_7SwizzleILi3ELi4ELi3EEENS4_18smem_ptr_flag_bitsILi16EEENSS_INS5_IJNSA_ILi8EEESG_EEENS5_IJSG_SC_EEEEEEEvNS4_8identityENS4_28SM100_TMA_2SM_LOAD_MULTICASTES1A_vS1B_EENS_8epilogue10collective18CollectiveEpilogueINS1E_23Sm100TmaWarpSpecializedILi4ELi2ELi16ELb1ELb0EEEJNS5_IJSG_SF_SG_EEENS5_IJNSS_ISG_SC_EENSS_INS5_IJNSA_ILi16EEENSA_ILi2EEEEEENS5_IJSC_SG_EEEEEEEESI_SJ_SI_SJ_NS1E_6fusion15FusionCallbacksIS1I_NS1R_17LinearCombinationISI_fSI_fLNS_15FloatRoundStyleE2EEES1J_S1Q_JEEENS4_5SM1004TMEM4LOAD26SM100_TMEM_LOAD_32dp32b16xENS4_13SM90_TMA_LOADENS11_INS12_ILi1ELi4ELi3EEES15_NSS_INS5_IJS16_S1L_EEENS5_IJS1L_SC_EEEEEEENS4_39AutoVectorizingCopyWithAssumedAlignmentILi128EEENS4_14SM90_TMA_STOREES26_S28_S28_EEEvvEEEEvNT_6ParamsE)
        /*0038*/ 	.word	0x00000000


	//----- nvinfo : EIATTR_MIN_STACK_SIZE
	.align		4
.L_27:
        /*003c*/ 	.byte	0x04, 0x12
        /*003e*/ 	.short	(.L_29 - .L_28)
	.align		4
.L_28:
        /*0040*/ 	.word	index@(_ZN7cutlass13device_kernelINS_4gemm6kernel13GemmUniversalIN4cute5tupleIJiiiiEEENS1_10collective13CollectiveMmaINS1_35MainloopSm100TmaUmmaWarpSpecializedILi5ELi2ELi4ENS5_IJNS4_1CILi4EEENSA_ILi1EEESC_EEEEENS5_IJNSA_ILi128EEESF_NSA_ILi64EEEEEENS_6half_tENS5_IJlSC_lEEESI_SJ_NS4_8TiledMMAINS4_8MMA_AtomIJNS4_26SM100_MMA_F16BF16_2x1SM_SSISI_SI_fLi128ELi128ELNS4_4UMMA5MajorE0ELSO_0ELNSN_7ScaleInE0ELSP_0EEEEEENS4_6LayoutINS5_IJSC_SC_SC_EEENS5_IJNSA_ILi0EEESU_SU_EEEEENS5_IJNS4_10UnderscoreESX_SX_EEEEENS4_18SM100_TMA_2SM_LOADENS4_14ComposedLayoutINS4_7SwizzleILi3ELi4ELi3EEENS4_18smem_ptr_flag_bitsILi16EEENSS_INS5_IJNSA_ILi8EEESG_EEENS5_IJSG_SC_EEEEEEEvNS4_8identityENS4_28SM100_TMA_2SM_LOAD_MULTICASTES1A_vS1B_EENS_8epilogue10collective18CollectiveEpilogueINS1E_23Sm100TmaWarpSpecializedILi4ELi2ELi16ELb1ELb0EEEJNS5_IJSG_SF_SG_EEENS5_IJNSS_ISG_SC_EENSS_INS5_IJNSA_ILi16EEENSA_ILi2EEEEEENS5_IJSC_SG_EEEEEEEESI_SJ_SI_SJ_NS1E_6fusion15FusionCallbacksIS1I_NS1R_17LinearCombinationISI_fSI_fLNS_15FloatRoundStyleE2EEES1J_S1Q_JEEENS4_5SM1004TMEM4LOAD26SM100_TMEM_LOAD_32dp32b16xENS4_13SM90_TMA_LOADENS11_INS12_ILi1ELi4ELi3EEES15_NSS_INS5_IJS16_S1L_EEENS5_IJS1L_SC_EEEEEEENS4_39AutoVectorizingCopyWithAssumedAlignmentILi128EEENS4_14SM90_TMA_STOREES26_S28_S28_EEEvvEEEEvNT_6ParamsE)
        /*0044*/ 	.word	0x00000000
.L_29:


//--------------------- .nv.compat                --------------------------
	.section	.nv.compat,"",@"SHT_CUDA_COMPAT_INFO"
	.align	4
        /*0000*/ 	.byte	0x02, 0x09, 0x01, 0x00, 0x02, 0x02, 0x02, 0x00, 0x02, 0x05, 0x05, 0x00, 0x03, 0x07, 0x01, 0x01
        /*0010*/ 	.byte	0x02, 0x03, 0x01, 0x00, 0x02, 0x06, 0x01, 0x00, 0x04, 0x0b, 0x08, 0x00, 0x09, 0x00, 0x00, 0x00
        /*0020*/ 	.byte	0x00, 0x00, 0x00, 0x00


//--------------------- .nv.info._ZN7cutlass13device_kernelINS_4gemm6kernel13GemmUniversalIN4cute5tupleIJiiiiEEENS1_10collective13CollectiveMmaINS1_35MainloopSm100TmaUmmaWarpSpecializedILi5ELi2ELi4ENS5_IJNS4_1CILi4EEENSA_ILi1EEESC_EEEEENS5_IJNSA_ILi128EEESF_NSA_ILi64EEEEEENS_6half_tENS5_IJlSC_lEEESI_SJ_NS4_8TiledMMAINS4_8MMA_AtomIJNS4_26SM100_MMA_F16BF16_2x1SM_SSISI_SI_fLi128ELi128ELNS4_4UMMA5MajorE0ELSO_0ELNSN_7ScaleInE0ELSP_0EEEEEENS4_6LayoutINS5_IJSC_SC_SC_EEENS5_IJNSA_ILi0EEESU_SU_EEEEENS5_IJNS4_10UnderscoreESX_SX_EEEEENS4_18SM100_TMA_2SM_LOADENS4_14ComposedLayoutINS4_7SwizzleILi3ELi4ELi3EEENS4_18smem_ptr_flag_bitsILi16EEENSS_INS5_IJNSA_ILi8EEESG_EEENS5_IJSG_SC_EEEEEEEvNS4_8identityENS4_28SM100_TMA_2SM_LOAD_MULTICASTES1A_vS1B_EENS_8epilogue10collective18CollectiveEpilogueINS1E_23Sm100TmaWarpSpecializedILi4ELi2ELi16ELb1ELb0EEEJNS5_IJSG_SF_SG_EEENS5_IJNSS_ISG_SC_EENSS_INS5_IJNSA_ILi16EEENSA_ILi2EEEEEENS5_IJSC_SG_EEEEEEEESI_SJ_SI_SJ_NS1E_6fusion15FusionCallbacksIS1I_NS1R_17LinearCombinationISI_fSI_fLNS_15FloatRoundStyleE2EEES1J_S1Q_JEEENS4_5SM1004TMEM4LOAD26SM100_TMEM_LOAD_32dp32b16xENS4_13SM90_TMA_LOADENS11_INS12_ILi1ELi4ELi3EEES15_NSS_INS5_IJS16_S1L_EEENS5_IJS1L_SC_EEEEEEENS4_39AutoVectorizingCopyWithAssumedAlignmentILi128EEENS4_14SM90_TMA_STOREES26_S28_S28_EEEvvEEEEvNT_6ParamsE --------------------------
	.section	.nv.info._ZN7cutlass13device_kernelINS_4gemm6kernel13GemmUniversalIN4cute5tupleIJiiiiEEENS1_10collective13CollectiveMmaINS1_35MainloopSm100TmaUmmaWarpSpecializedILi5ELi2ELi4ENS5_IJNS4_1CILi4EEENSA_ILi1EEESC_EEEEENS5_IJNSA_ILi128EEESF_NSA_ILi64EEEEEENS_6half_tENS5_IJlSC_lEEESI_SJ_NS4_8TiledMMAINS4_8MMA_AtomIJNS4_26SM100_MMA_F16BF16_2x1SM_SSISI_SI_fLi128ELi128ELNS4_4UMMA5MajorE0ELSO_0ELNSN_7ScaleInE0ELSP_0EEEEEENS4_6LayoutINS5_IJSC_SC_SC_EEENS5_IJNSA_ILi0EEESU_SU_EEEEENS5_IJNS4_10UnderscoreESX_SX_EEEEENS4_18SM100_TMA_2SM_LOADENS4_14ComposedLayoutINS4_7SwizzleILi3ELi4ELi3EEENS4_18smem_ptr_flag_bitsILi16EEENSS_INS5_IJNSA_ILi8EEESG_EEENS5_IJSG_SC_EEEEEEEvNS4_8identityENS4_28SM100_TMA_2SM_LOAD_MULTICASTES1A_vS1B_EENS_8epilogue10collective18CollectiveEpilogueINS1E_23Sm100TmaWarpSpecializedILi4ELi2ELi16ELb1ELb0EEEJNS5_IJSG_SF_SG_EEENS5_IJNSS_ISG_SC_EENSS_INS5_IJNSA_ILi16EEENSA_ILi2EEEEEENS5_IJSC_SG_EEEEEEEESI_SJ_SI_SJ_NS1E_6fusion15FusionCallbacksIS1I_NS1R_17LinearCombinationISI_fSI_fLNS_15FloatRoundStyleE2EEES1J_S1Q_JEEENS4_5SM1004TMEM4LOAD26SM100_TMEM_LOAD_32dp32b16xENS4_13SM90_TMA_LOADENS11_INS12_ILi1ELi4ELi3EEES15_NSS_INS5_IJS16_S1L_EEENS5_IJS1L_SC_EEEEEEENS4_39AutoVectorizingCopyWithAssumedAlignmentILi128EEENS4_14SM90_TMA_STOREES26_S28_S28_EEEvvEEEEvNT_6ParamsE,"",@"SHT_CUDA_INFO"
	.sectionflags	@""
	.align	4


	//----- nvinfo : EIATTR_CUDA_API_VERSION
	.align		4
        /*0000*/ 	.byte	0x04, 0x37
        /*0002*/ 	.short	(.L_31 - .L_30)
.L_30:
        /*0004*/ 	.word	0x00000082


	//----- nvinfo : EIATTR_KPARAM_INFO
	.align		4
.L_31:
        /*0008*/ 	.byte	0x04, 0x17
        /*000a*/ 	.short	(.L_33 - .L_32)
.L_32:
        /*000c*/ 	.word	0x00000000
        /*0010*/ 	.short	0x0000
        /*0012*/ 	.short	0x0000
        /*0014*/ 	.byte	0x00, 0xf0, 0x01, 0x20


	//----- nvinfo : EIATTR_AT_ENTRY_FRAGMENTS
	.align		4
.L_33:
        /*0018*/ 	.byte	0x04, 0x4f
        /*001a*/ 	.short	(.L_35 - .L_34)


	//   ....[0]....
.L_34:
        /*001c*/ 	.word	0x00000007


	//----- nvinfo : EIATTR_RESERVED_SMEM_USED
	.align		4
.L_35:
        /*0020*/ 	.byte	0x01, 0x41
	.zero		2


	//----- nvinfo : EIATTR_SPARSE_MMA_MASK
	.align		4
        /*0024*/ 	.byte	0x03, 0x50
        /*0026*/ 	.short	0x0000


	//----- nvinfo : EIATTR_TCGEN05_2CTA_USED
	.align		4
        /*0028*/ 	.byte	0x01, 0x52
	.zero		2


	//----- nvinfo : EIATTR_MAXREG_COUNT
	.align		4
        /*002c*/ 	.byte	0x03, 0x1b
        /*002e*/ 	.short	0x00ff


	//----- nvinfo : EIATTR_NUM_BARRIERS
	.align		4
        /*0030*/ 	.byte	0x02, 0x4c
        /*0032*/ 	.byte	0x07
	.zero		1


	//----- nvinfo : EIATTR_EXTERNS
	.align		4
        /*0034*/ 	.byte	0x04, 0x0f
        /*0036*/ 	.short	(.L_37 - .L_36)


	//   ....[0]....
	.align		4
.L_36:
        /*0038*/ 	.word	index@(__assertfail)


	//----- nvinfo : EIATTR_MERCURY_ISA_VERSION
	.align		4
.L_37:
        /*003c*/ 	.byte	0x03, 0x5f
        /*003e*/ 	.short	0x0101


	//----- nvinfo : EIATTR_INT_WARP_WIDE_INSTR_OFFSETS
	.align		4
        /*0040*/ 	.byte	0x04, 0x31
        /*0042*/ 	.short	(.L_39 - .L_38)


	//   ....[0]....
.L_38:
        /*0044*/ 	.word	0x00000d90


	//   ....[1]....
        /*0048*/ 	.word	0x00000e30


	//   ....[2]....
        /*004c*/ 	.word	0x00004340


	//   ....[3]....
        /*0050*/ 	.word	0x00004370


	//   ....[4]....
        /*0054*/ 	.word	0x00004390


	//   ....[5]....
        /*0058*/ 	.word	0x00004f50


	//   ....[6]....
        /*005c*/ 	.word	0x00004ff0


	//   ....[7]....
        /*0060*/ 	.word	0x000050a0


	//   ....[8]....
        /*0064*/ 	.word	0x00005120


	//   ....[9]....
        /*0068*/ 	.word	0x000051d0


	//   ....[10]....
        /*006c*/ 	.word	0x00005280


	//   ....[11]....
        /*0070*/ 	.word	0x00005300


	//   ....[12]....
        /*0074*/ 	.word	0x000053c0


	//   ....[13]....
        /*0078*/ 	.word	0x00005480


	//   ....[14]....
        /*007c*/ 	.word	0x00005530


	//   ....[15]....
        /*0080*/ 	.word	0x00005620


	//   ....[16]....
        /*0084*/ 	.word	0x00005700


	//----- nvinfo : EIATTR_COOP_GROUP_MASK_REGIDS
	.align		4
.L_39:
        /*0088*/ 	.byte	0x04, 0x29
        /*008a*/ 	.short	(.L_41 - .L_40)


	//   ....[0]....
.L_40:
        /*008c*/ 	.word	0xffffffff


	//   ....[1]....
        /*0090*/ 	.word	0xffffffff


	//   ....[2]....
        /*0094*/ 	.word	0xffffffff


	//   ....[3]....
        /*0098*/ 	.word	0xffffffff


	//   ....[4]....
        /*009c*/ 	.word	0xffffffff


	//   ....[5]....
        /*00a0*/ 	.word	0xffffffff


	//   ....[6]....
        /*00a4*/ 	.word	0xffffffff


	//   ....[7]....
        /*00a8*/ 	.word	0xffffffff


	//   ....[8]....
        /*00ac*/ 	.word	0xffffffff


	//   ....[9]....
        /*00b0*/ 	.word	0xffffffff


	//   ....[10]....
        /*00b4*/ 	.word	0xffffffff


	//   ....[11]....
        /*00b8*/ 	.word	0xffffffff


	//   ....[12]....
        /*00bc*/ 	.word	0xffffffff


	//   ....[13]....
        /*00c0*/ 	.word	0xffffffff


	//----- nvinfo : EIATTR_COOP_GROUP_INSTR_OFFSETS
	.align		4
.L_41:
        /*00c4*/ 	.byte	0x04, 0x28
        /*00c6*/ 	.short	(.L_43 - .L_42)


	//   ....[0]....
.L_42:
        /*00c8*/ 	.word	0x000000b0


	//   ....[1]....
        /*00cc*/ 	.word	0x00000520


	//   ....[2]....
        /*00d0*/ 	.word	0x00000700


	//   ....[3]....
        /*00d4*/ 	.word	0x00000890


	//   ....[4]....
        /*00d8*/ 	.word	0x00000980


	//   ....[5]....
        /*00dc*/ 	.word	0x00000ae0


	//   ....[6]....
        /*00e0*/ 	.word	0x00000c70


	//   ....[7]....
        /*00e4*/ 	.word	0x00000eb0


	//   ....[8]....
        /*00e8*/ 	.word	0x000021e0


	//   ....[9]....
        /*00ec*/ 	.word	0x00003120


	//   ....[10]....
        /*00f0*/ 	.word	0x000035f0


	//   ....[11]....
        /*00f4*/ 	.word	0x00003620


	//   ....[12]....
        /*00f8*/ 	.word	0x00004240


	//   ....[13]....
        /*00fc*/ 	.word	0x00004450


	//----- nvinfo : EIATTR_VRC_CTA_INIT_COUNT
	.align		4
.L_43:
        /*0100*/ 	.byte	0x02, 0x4a
        /*0102*/ 	.byte	0x80
	.zero		1


	//----- nvinfo : EIATTR_SYSCALL_OFFSETS
	.align		4
        /*0104*/ 	.byte	0x04, 0x46
        /*0106*/ 	.short	(.L_45 - .L_44)


	//   ....[0]....
.L_44:
        /*0108*/ 	.word	0x00006290


	//   ....[1]....
        /*010c*/ 	.word	0x00006380


	//   ....[2]....
        /*0110*/ 	.word	0x00006b20


	//   ....[3]....
        /*0114*/ 	.word	0x00007450


	//   ....[4]....
        /*0118*/ 	.word	0x00007d20


	//   ....[5]....
        /*011c*/ 	.word	0x000085f0


	//----- nvinfo : EIATTR_MBARRIER_INSTR_OFFSETS
	.align		4
.L_45:
        /*0120*/ 	.byte	0x04, 0x39
        /*0122*/ 	.short	(.L_47 - .L_46)


	//   ....[0]....
.L_46:
        /*0124*/ 	.word	0x00000650
        /*0128*/ 	.word	0x000000ff
        /*012c*/ 	.word	0x00000000
        /*0130*/ 	.short	0x0100
        /*0132*/ 	.byte	0x04
	.zero		1


	//   ....[1]....
        /*0134*/ 	.word	0x00000660
        /*0138*/ 	.word	0x000000ff
        /*013c*/ 	.word	0x00000028
        /*0140*/ 	.short	0x0100
        /*0142*/ 	.byte	0x04
	.zero		1


	//   ....[2]....
        /*0144*/ 	.word	0x00000670
        /*0148*/ 	.word	0x000000ff
        /*014c*/ 	.word	0x00000008
        /*0150*/ 	.short	0x0100
        /*0152*/ 	.byte	0x04
	.zero		1


	//   ....[3]....
        /*0154*/ 	.word	0x00000680
        /*0158*/ 	.word	0x000000ff
        /*015c*/ 	.word	0x00000030
        /*0160*/ 	.short	0x0100
        /*0162*/ 	.byte	0x04
	.zero		1


	//   ....[4]....
        /*0164*/ 	.word	0x00000690
        /*0168*/ 	.word	0x000000ff
        /*016c*/ 	.word	0x00000010
        /*0170*/ 	.short	0x0100
        /*0172*/ 	.byte	0x04
	.zero		1


	//   ....[5]....
        /*0174*/ 	.word	0x000006a0
        /*0178*/ 	.word	0x000000ff
        /*017c*/ 	.word	0x00000038
        /*0180*/ 	.short	0x0100
        /*0182*/ 	.byte	0x04
	.zero		1


	//   ....[6]....
        /*0184*/ 	.word	0x000006b0
        /*0188*/ 	.word	0x000000ff
        /*018c*/ 	.word	0x00000018
        /*0190*/ 	.short	0x0100
        /*0192*/ 	.byte	0x04
	.zero		1


	//   ....[7]....
        /*0194*/ 	.word	0x000006c0
        /*0198*/ 	.word	0x000000ff
        /*019c*/ 	.word	0x00000040
        /*01a0*/ 	.short	0x0100
        /*01a2*/ 	.byte	0x04
	.zero		1


	//   ....[8]....
        /*01a4*/ 	.word	0x000006d0
        /*01a8*/ 	.word	0x000000ff
        /*01ac*/ 	.word	0x00000020
        /*01b0*/ 	.short	0x0100
        /*01b2*/ 	.byte	0x04
	.zero		1


	//   ....[9]....
        /*01b4*/ 	.word	0x000006e0
        /*01b8*/ 	.word	0x000000ff
        /*01bc*/ 	.word	0x00000048
        /*01c0*/ 	.short	0x0100
        /*01c2*/ 	.byte	0x04
	.zero		1


	//   ....[10]....
        /*01c4*/ 	.word	0x00000800
        /*01c8*/ 	.word	0x000000ff
        /*01cc*/ 	.word	0x00000050
        /*01d0*/ 	.short	0x0100
        /*01d2*/ 	.byte	0x04
	.zero		1


	//   ....[11]....
        /*01d4*/ 	.word	0x00000810
        /*01d8*/ 	.word	0x000000ff
        /*01dc*/ 	.word	0x00000070
        /*01e0*/ 	.short	0x0100
        /*01e2*/ 	.byte	0x04
	.zero		1


	//   ....[12]....
        /*01e4*/ 	.word	0x00000820
        /*01e8*/ 	.word	0x000000ff
        /*01ec*/ 	.word	0x00000058
        /*01f0*/ 	.short	0x0100
        /*01f2*/ 	.byte	0x04
	.zero		1


	//   ....[13]....
        /*01f4*/ 	.word	0x00000830
        /*01f8*/ 	.word	0x000000ff
        /*01fc*/ 	.word	0x00000078
        /*0200*/ 	.short	0x0100
        /*0202*/ 	.byte	0x04
	.zero		1


	//   ....[14]....
        /*0204*/ 	.word	0x00000840
        /*0208*/ 	.word	0x000000ff
        /*020c*/ 	.word	0x00000060
        /*0210*/ 	.short	0x0100
        /*0212*/ 	.byte	0x04
	.zero		1


	//   ....[15]....
        /*0214*/ 	.word	0x00000850
        /*0218*/ 	.word	0x000000ff
        /*021c*/ 	.word	0x00000080
        /*0220*/ 	.short	0x0100
        /*0222*/ 	.byte	0x04
	.zero		1


	//   ....[16]....
        /*0224*/ 	.word	0x00000860
        /*0228*/ 	.word	0x000000ff
        /*022c*/ 	.word	0x00000068
        /*0230*/ 	.short	0x0100
        /*0232*/ 	.byte	0x04
	.zero		1


	//   ....[17]....
        /*0234*/ 	.word	0x00000870
        /*0238*/ 	.word	0x000000ff
        /*023c*/ 	.word	0x00000088
        /*0240*/ 	.short	0x0100
        /*0242*/ 	.byte	0x04
	.zero		1


	//   ....[18]....
        /*0244*/ 	.word	0x00000950
        /*0248*/ 	.word	0x000000ff
        /*024c*/ 	.word	0x00000090
        /*0250*/ 	.short	0x0100
        /*0252*/ 	.byte	0x06
	.zero		1


	//   ....[19]....
        /*0254*/ 	.word	0x00000960
        /*0258*/ 	.word	0x000000ff
        /*025c*/ 	.word	0x00000098
        /*0260*/ 	.short	0x0100
        /*0262*/ 	.byte	0x06
	.zero		1


	//   ....[20]....
        /*0264*/ 	.word	0x00000a90
        /*0268*/ 	.word	0x000000ff
        /*026c*/ 	.word	0x000000a0
        /*0270*/ 	.short	0x0100
        /*0272*/ 	.byte	0x06
	.zero		1


	//   ....[21]....
        /*0274*/ 	.word	0x00000aa0
        /*0278*/ 	.word	0x000000ff
        /*027c*/ 	.word	0x000000b0
        /*0280*/ 	.short	0x0100
        /*0282*/ 	.byte	0x06
	.zero		1


	//   ....[22]....
        /*0284*/ 	.word	0x00000ab0
        /*0288*/ 	.word	0x000000ff
        /*028c*/ 	.word	0x000000a8
        /*0290*/ 	.short	0x0100
        /*0292*/ 	.byte	0x06
	.zero		1


	//   ....[23]....
        /*0294*/ 	.word	0x00000ac0
        /*0298*/ 	.word	0x000000ff
        /*029c*/ 	.word	0x000000b8
        /*02a0*/ 	.short	0x0100
        /*02a2*/ 	.byte	0x06
	.zero		1


	//   ....[24]....
        /*02a4*/ 	.word	0x00000be0
        /*02a8*/ 	.word	0x000000ff
        /*02ac*/ 	.word	0x000000c0
        /*02b0*/ 	.short	0x0100
        /*02b2*/ 	.byte	0x04
	.zero		1


	//   ....[25]....
        /*02b4*/ 	.word	0x00000bf0
        /*02b8*/ 	.word	0x000000ff
        /*02bc*/ 	.word	0x000000e0
        /*02c0*/ 	.short	0x0100
        /*02c2*/ 	.byte	0x04
	.zero		1


	//   ....[26]....
        /*02c4*/ 	.word	0x00000c00
        /*02c8*/ 	.word	0x000000ff
        /*02cc*/ 	.word	0x000000c8
        /*02d0*/ 	.short	0x0100
        /*02d2*/ 	.byte	0x04
	.zero		1


	//   ....[27]....
        /*02d4*/ 	.word	0x00000c10
        /*02d8*/ 	.word	0x000000ff
        /*02dc*/ 	.word	0x000000e8
        /*02e0*/ 	.short	0x0100
        /*02e2*/ 	.byte	0x04
	.zero		1


	//   ....[28]....
        /*02e4*/ 	.word	0x00000c20
        /*02e8*/ 	.word	0x000000ff
        /*02ec*/ 	.word	0x000000d0
        /*02f0*/ 	.short	0x0100
        /*02f2*/ 	.byte	0x04
	.zero		1


	//   ....[29]....
        /*02f4*/ 	.word	0x00000c30
        /*02f8*/ 	.word	0x000000ff
        /*02fc*/ 	.word	0x000000f0
        /*0300*/ 	.short	0x0100
        /*0302*/ 	.byte	0x04
	.zero		1


	//   ....[30]....
        /*0304*/ 	.word	0x00000c40
        /*0308*/ 	.word	0x000000ff
        /*030c*/ 	.word	0x000000d8
        /*0310*/ 	.short	0x0100
        /*0312*/ 	.byte	0x04
	.zero		1


	//   ....[31]....
        /*0314*/ 	.word	0x00000c50
        /*0318*/ 	.word	0x000000ff
        /*031c*/ 	.word	0x000000f8
        /*0320*/ 	.short	0x0100
        /*0322*/ 	.byte	0x04
	.zero		1


	//   ....[32]....
        /*0324*/ 	.word	0x00000d40
        /*0328*/ 	.word	0x000000ff
        /*032c*/ 	.word	0x00000100
        /*0330*/ 	.short	0x0100
        /*0332*/ 	.byte	0x04
	.zero		1


	//   ....[33]....
        /*0334*/ 	.word	0x00000d50
        /*0338*/ 	.word	0x000000ff
        /*033c*/ 	.word	0x00000110
        /*0340*/ 	.short	0x0100
        /*0342*/ 	.byte	0x04
	.zero		1


	//   ....[34]....
        /*0344*/ 	.word	0x00000d60
        /*0348*/ 	.word	0x000000ff
        /*034c*/ 	.word	0x00000108
        /*0350*/ 	.short	0x0100
        /*0352*/ 	.byte	0x04
	.zero		1


	//   ....[35]....
        /*0354*/ 	.word	0x00000d70
        /*0358*/ 	.word	0x000000ff
        /*035c*/ 	.word	0x00000118
        /*0360*/ 	.short	0x0100
        /*0362*/ 	.byte	0x04
	.zero		1


	//   ....[36]....
        /*0364*/ 	.word	0x00000e70
        /*0368*/ 	.word	0x000000ff
        /*036c*/ 	.word	0x00000120
        /*0370*/ 	.short	0x0100
        /*0372*/ 	.byte	0x06
	.zero		1


	//   ....[37]....
        /*0374*/ 	.word	0x000019f0
        /*0378*/ 	.word	0x00000000
        /*037c*/ 	.word	0x00000110
        /*0380*/ 	.short	0x010a
        /*0382*/ 	.byte	0xff
	.zero		1


	//   ....[38]....
        /*0384*/ 	.word	0x00001a20
        /*0388*/ 	.word	0x00000000
        /*038c*/ 	.word	0x00000100
        /*0390*/ 	.short	0x0101
        /*0392*/ 	.byte	0xff
	.zero		1


	//   ....[39]....
        /*0394*/ 	.word	0x00001ae0
        /*0398*/ 	.word	0x000000ff
        /*039c*/ 	.word	0x00000028
        /*03a0*/ 	.short	0x010a
        /*03a2*/ 	.byte	0x04
	.zero		1


	//   ....[40]....
        /*03a4*/ 	.word	0x00001ba0
        /*03a8*/ 	.word	0x000000ff
        /*03ac*/ 	.word	0x00000028
        /*03b0*/ 	.short	0x010a
        /*03b2*/ 	.byte	0x21
	.zero		1


	//   ....[41]....
        /*03b4*/ 	.word	0x00001d70
        /*03b8*/ 	.word	0x000000ff
        /*03bc*/ 	.word	0x00000028
        /*03c0*/ 	.short	0x010a
        /*03c2*/ 	.byte	0x07
	.zero		1


	//   ....[42]....
        /*03c4*/ 	.word	0x00001e70
        /*03c8*/ 	.word	0x000000ff
        /*03cc*/ 	.word	0x00000098
        /*03d0*/ 	.short	0x0101
        /*03d2*/ 	.byte	0x06
	.zero		1


	//   ....[43]....
        /*03d4*/ 	.word	0x00001e90
        /*03d8*/ 	.word	0x000000ff
        /*03dc*/ 	.word	0x00000028
        /*03e0*/ 	.short	0x010a
        /*03e2*/ 	.byte	0x04
	.zero		1


	//   ....[44]....
        /*03e4*/ 	.word	0x00001f10
        /*03e8*/ 	.word	0x000000ff
        /*03ec*/ 	.word	0x00000028
        /*03f0*/ 	.short	0x010a
        /*03f2*/ 	.byte	0x11
	.zero		1


	//   ....[45]....
        /*03f4*/ 	.word	0x000020a0
        /*03f8*/ 	.word	0x000000ff
        /*03fc*/ 	.word	0x00000028
        /*0400*/ 	.short	0x010a
        /*0402*/ 	.byte	0x08
	.zero		1


	//   ....[46]....
        /*0404*/ 	.word	0x00002210
        /*0408*/ 	.word	0x00000003
        /*040c*/ 	.word	0x000000a0
        /*0410*/ 	.short	0x010a
        /*0412*/ 	.byte	0xff
	.zero		1


	//   ....[47]....
        /*0414*/ 	.word	0x00002360
        /*0418*/ 	.word	0x00000000
        /*041c*/ 	.word	0x00000000
        /*0420*/ 	.short	0x0101
        /*0422*/ 	.byte	0xff
	.zero		1


	//   ....[48]....
        /*0424*/ 	.word	0x00002910
        /*0428*/ 	.word	0x000000ff
        /*042c*/ 	.word	0x00000000
        /*0430*/ 	.short	0x010a
        /*0432*/ 	.byte	0x04
	.zero		1


	//   ....[49]....
        /*0434*/ 	.word	0x000029a0
        /*0438*/ 	.word	0x000000ff
        /*043c*/ 	.word	0x00000000
        /*0440*/ 	.short	0x010a
        /*0442*/ 	.byte	0x05
	.zero		1


	//   ....[50]....
        /*0444*/ 	.word	0x00002a30
        /*0448*/ 	.word	0x000000ff
        /*044c*/ 	.word	0x00000000
        /*0450*/ 	.short	0x010a
        /*0452*/ 	.byte	0x05
	.zero		1


	//   ....[51]....
        /*0454*/ 	.word	0x00002ac0
        /*0458*/ 	.word	0x000000ff
        /*045c*/ 	.word	0x00000000
        /*0460*/ 	.short	0x010a
        /*0462*/ 	.byte	0x05
	.zero		1


	//   ....[52]....
        /*0464*/ 	.word	0x00002b60
        /*0468*/ 	.word	0x00000000
        /*046c*/ 	.word	0x00000000
        /*0470*/ 	.short	0x010a
        /*0472*/ 	.byte	0xff
	.zero		1


	//   ....[53]....
        /*0474*/ 	.word	0x00002c80
        /*0478*/ 	.word	0x00000002
        /*047c*/ 	.word	0x00000100
        /*0480*/ 	.short	0x010a
        /*0482*/ 	.byte	0xff
	.zero		1


	//   ....[54]....
        /*0484*/ 	.word	0x00002cf0
        /*0488*/ 	.word	0x00000002
        /*048c*/ 	.word	0x00000000
        /*0490*/ 	.short	0x0101
        /*0492*/ 	.byte	0xff
	.zero		1


	//   ....[55]....
        /*0494*/ 	.word	0x00002d10
        /*0498*/ 	.word	0x000000ff
        /*049c*/ 	.word	0x000000b0
        /*04a0*/ 	.short	0x010a
        /*04a2*/ 	.byte	0x04
	.zero		1


	//   ....[56]....
        /*04a4*/ 	.word	0x00002e30
        /*04a8*/ 	.word	0x00000002
        /*04ac*/ 	.word	0x000000a0
        /*04b0*/ 	.short	0x010a
        /*04b2*/ 	.byte	0xff
	.zero		1


	//   ....[57]....
        /*04b4*/ 	.word	0x00002f30
        /*04b8*/ 	.word	0x00000002
        /*04bc*/ 	.word	0x00000000
        /*04c0*/ 	.short	0x0101
        /*04c2*/ 	.byte	0xff
	.zero		1


	//   ....[58]....
        /*04c4*/ 	.word	0x00002fc0
        /*04c8*/ 	.word	0x000000ff
        /*04cc*/ 	.word	0x000000b0
        /*04d0*/ 	.short	0x0106
        /*04d2*/ 	.byte	0x04
	.zero		1


	//   ....[59]....
        /*04d4*/ 	.word	0x00002fe0
        /*04d8*/ 	.word	0x000000ff
        /*04dc*/ 	.word	0x000000b0
        /*04e0*/ 	.short	0x010a
        /*04e2*/ 	.byte	0x04
	.zero		1


	//   ....[60]....
        /*04e4*/ 	.word	0x00003070
        /*04e8*/ 	.word	0x000000ff
        /*04ec*/ 	.word	0x000000b0
        /*04f0*/ 	.short	0x0106
        /*04f2*/ 	.byte	0x07
	.zero		1


	//   ....[61]....
        /*04f4*/ 	.word	0x000030b0
        /*04f8*/ 	.word	0x00000000
        /*04fc*/ 	.word	0x000000b0
        /*0500*/ 	.short	0x010a
        /*0502*/ 	.byte	0xff
	.zero		1


	//   ....[62]....
        /*0504*/ 	.word	0x000032f0
        /*0508*/ 	.word	0x000000ff
        /*050c*/ 	.word	0x00000008
        /*0510*/ 	.short	0x010a
        /*0512*/ 	.byte	0x05
	.zero		1


	//   ....[63]....
        /*0514*/ 	.word	0x00003310
        /*0518*/ 	.word	0x000000ff
        /*051c*/ 	.word	0x00000008
        /*0520*/ 	.short	0x010a
        /*0522*/ 	.byte	0x05
	.zero		1


	//   ....[64]....
        /*0524*/ 	.word	0x000034a0
        /*0528*/ 	.word	0x000000ff
        /*052c*/ 	.word	0x00000008
        /*0530*/ 	.short	0x010a
        /*0532*/ 	.byte	0x05
	.zero		1


	//   ....[65]....
        /*0534*/ 	.word	0x000034c0
        /*0538*/ 	.word	0x000000ff
        /*053c*/ 	.word	0x00000008
        /*0540*/ 	.short	0x010a
        /*0542*/ 	.byte	0x05
	.zero		1


	//   ....[66]....
        /*0544*/ 	.word	0x00003580
        /*0548*/ 	.word	0x000000ff
        /*054c*/ 	.word	0x00000000
        /*0550*/ 	.short	0x0101
        /*0552*/ 	.byte	0x04
	.zero		1


	//   ....[67]....
        /*0554*/ 	.word	0x000038c0
        /*0558*/ 	.word	0x00000000
        /*055c*/ 	.word	0x000000a0
        /*0560*/ 	.short	0x010a
        /*0562*/ 	.byte	0xff
	.zero		1


	//   ....[68]....
        /*0564*/ 	.word	0x00003980
        /*0568*/ 	.word	0x00000000
        /*056c*/ 	.word	0x00000000
        /*0570*/ 	.short	0x0101
        /*0572*/ 	.byte	0xff
	.zero		1


	//   ....[69]....
        /*0574*/ 	.word	0x00003a40
        /*0578*/ 	.word	0x000000ff
        /*057c*/ 	.word	0x00000000
        /*0580*/ 	.short	0x010a
        /*0582*/ 	.byte	0x04
	.zero		1


	//   ....[70]....
        /*0584*/ 	.word	0x00003a50
        /*0588*/ 	.word	0x000000ff
        /*058c*/ 	.word	0x000000e0
        /*0590*/ 	.short	0x010a
        /*0592*/ 	.byte	0x1f
	.zero		1


	//   ....[71]....
        /*0594*/ 	.word	0x00003b00
        /*0598*/ 	.word	0x000000ff
        /*059c*/ 	.word	0x00000000
        /*05a0*/ 	.short	0x010a
        /*05a2*/ 	.byte	0x05
	.zero		1


	//   ....[72]....
        /*05a4*/ 	.word	0x00003c30
        /*05a8*/ 	.word	0x000000ff
        /*05ac*/ 	.word	0x00000000
        /*05b0*/ 	.short	0x010a
        /*05b2*/ 	.byte	0x04
	.zero		1


	//   ....[73]....
        /*05b4*/ 	.word	0x00003f30
        /*05b8*/ 	.word	0x000000ff
        /*05bc*/ 	.word	0x00000000
        /*05c0*/ 	.short	0x010a
        /*05c2*/ 	.byte	0x04
	.zero		1


	//   ....[74]....
        /*05c4*/ 	.word	0x00003fc0
        /*05c8*/ 	.word	0x000000ff
        /*05cc*/ 	.word	0x00000000
        /*05d0*/ 	.short	0x010a
        /*05d2*/ 	.byte	0x05
	.zero		1


	//   ....[75]....
        /*05d4*/ 	.word	0x00004050
        /*05d8*/ 	.word	0x000000ff
        /*05dc*/ 	.word	0x00000000
        /*05e0*/ 	.short	0x010a
        /*05e2*/ 	.byte	0x05
	.zero		1


	//   ....[76]....
        /*05e4*/ 	.word	0x000040f0
        /*05e8*/ 	.word	0x00000000
        /*05ec*/ 	.word	0x00000000
        /*05f0*/ 	.short	0x010a
        /*05f2*/ 	.byte	0xff
	.zero		1


	//   ....[77]....
        /*05f4*/ 	.word	0x00004130
        /*05f8*/ 	.word	0x00000000
        /*05fc*/ 	.word	0x00000000
        /*0600*/ 	.short	0x010a
        /*0602*/ 	.byte	0xff
	.zero		1


	//   ....[78]....
        /*0604*/ 	.word	0x000041a0
        /*0608*/ 	.word	0x000000ff
        /*060c*/ 	.word	0x00000000
        /*0610*/ 	.short	0x0101
        /*0612*/ 	.byte	0x04
	.zero		1


	//   ....[79]....
        /*0614*/ 	.word	0x000041e0
        /*0618*/ 	.word	0x000000ff
        /*061c*/ 	.word	0x00000120
        /*0620*/ 	.short	0x010a
        /*0622*/ 	.byte	0x1a
	.zero		1


	//   ....[80]....
        /*0624*/ 	.word	0x00004230
        /*0628*/ 	.word	0x000000ff
        /*062c*/ 	.word	0x00000000
        /*0630*/ 	.short	0x0101
        /*0632*/ 	.byte	0x04
	.zero		1


	//   ....[81]....
        /*0634*/ 	.word	0x00004710
        /*0638*/ 	.word	0x00000008
        /*063c*/ 	.word	0x000000a0
        /*0640*/ 	.short	0x010a
        /*0642*/ 	.byte	0xff
	.zero		1


	//   ....[82]....
        /*0644*/ 	.word	0x00004880
        /*0648*/ 	.word	0x00000000
        /*064c*/ 	.word	0x00000000
        /*0650*/ 	.short	0x0101
        /*0652*/ 	.byte	0xff
	.zero		1


	//   ....[83]....
        /*0654*/ 	.word	0x00004d60
        /*0658*/ 	.word	0x000000ff
        /*065c*/ 	.word	0x00000098
        /*0660*/ 	.short	0x010a
        /*0662*/ 	.byte	0x15
	.zero		1


	//   ....[84]....
        /*0664*/ 	.word	0x00004ef0
        /*0668*/ 	.word	0x000000ff
        /*066c*/ 	.word	0x00000070
        /*0670*/ 	.short	0x010a
        /*0672*/ 	.byte	0x15
	.zero		1


	//   ....[85]....
        /*0674*/ 	.word	0x000050c0
        /*0678*/ 	.word	0x000000ff
        /*067c*/ 	.word	0x00000050
        /*0680*/ 	.short	0x010b
        /*0682*/ 	.byte	0x15
	.zero		1


	//   ....[86]....
        /*0684*/ 	.word	0x000050e0
        /*0688*/ 	.word	0x000000ff
        /*068c*/ 	.word	0x00000000
        /*0690*/ 	.short	0x0101
        /*0692*/ 	.byte	0x04
	.zero		1


	//   ....[87]....
        /*0694*/ 	.word	0x000050f0
        /*0698*/ 	.word	0x000000ff
        /*069c*/ 	.word	0x00000078
        /*06a0*/ 	.short	0x010a
        /*06a2*/ 	.byte	0x15
	.zero		1


	//   ....[88]....
        /*06a4*/ 	.word	0x000052a0
        /*06a8*/ 	.word	0x000000ff
        /*06ac*/ 	.word	0x00000058
        /*06b0*/ 	.short	0x010b
        /*06b2*/ 	.byte	0x15
	.zero		1


	//   ....[89]....
        /*06b4*/ 	.word	0x000052c0
        /*06b8*/ 	.word	0x000000ff
        /*06bc*/ 	.word	0x00000000
        /*06c0*/ 	.short	0x0101
        /*06c2*/ 	.byte	0x04
	.zero		1


	//   ....[90]....
        /*06c4*/ 	.word	0x000052d0
        /*06c8*/ 	.word	0x000000ff
        /*06cc*/ 	.word	0x00000080
        /*06d0*/ 	.short	0x010a
        /*06d2*/ 	.byte	0x15
	.zero		1


	//   ....[91]....
        /*06d4*/ 	.word	0x000054a0
        /*06d8*/ 	.word	0x000000ff
        /*06dc*/ 	.word	0x00000060
        /*06e0*/ 	.short	0x010b
        /*06e2*/ 	.byte	0x15
	.zero		1


	//   ....[92]....
        /*06e4*/ 	.word	0x000054c0
        /*06e8*/ 	.word	0x000000ff
        /*06ec*/ 	.word	0x00000000
        /*06f0*/ 	.short	0x0101
        /*06f2*/ 	.byte	0x04
	.zero		1


	//   ....[93]....
        /*06f4*/ 	.word	0x000054d0
        /*06f8*/ 	.word	0x000000ff
        /*06fc*/ 	.word	0x00000088
        /*0700*/ 	.short	0x010a
        /*0702*/ 	.byte	0x15
	.zero		1


	//   ....[94]....
        /*0704*/ 	.word	0x00005720
        /*0708*/ 	.word	0x000000ff
        /*070c*/ 	.word	0x00000068
        /*0710*/ 	.short	0x010b
        /*0712*/ 	.byte	0x15
	.zero		1


	//   ....[95]....
        /*0714*/ 	.word	0x00005730
        /*0718*/ 	.word	0x000000ff
        /*071c*/ 	.word	0x00000000
        /*0720*/ 	.short	0x0101
        /*0722*/ 	.byte	0x34
	.zero		1


	//   ....[96]....
        /*0724*/ 	.word	0x00005760
        /*0728*/ 	.word	0x000000ff
        /*072c*/ 	.word	0x00000070
        /*0730*/ 	.short	0x010a
        /*0732*/ 	.byte	0x15
	.zero		1


	//   ....[97]....
        /*0734*/ 	.word	0x00005780
        /*0738*/ 	.word	0x000000ff
        /*073c*/ 	.word	0x00000078
        /*0740*/ 	.short	0x010a
        /*0742*/ 	.byte	0x15
	.zero		1


	//   ....[98]....
        /*0744*/ 	.word	0x000057a0
        /*0748*/ 	.word	0x000000ff
        /*074c*/ 	.word	0x00000080
        /*0750*/ 	.short	0x010a
        /*0752*/ 	.byte	0x15
	.zero		1


	//   ....[99]....
        /*0754*/ 	.word	0x000057e0
        /*0758*/ 	.word	0x00000000
        /*075c*/ 	.word	0x00000088
        /*0760*/ 	.short	0x010a
        /*0762*/ 	.byte	0xff
	.zero		1


	//   ....[100]....
        /*0764*/ 	.word	0x00005b20
        /*0768*/ 	.word	0x00000003
        /*076c*/ 	.word	0x000000a0
        /*0770*/ 	.short	0x010a
        /*0772*/ 	.byte	0xff
	.zero		1


	//   ....[101]....
        /*0774*/ 	.word	0x00005ca0
        /*0778*/ 	.word	0x00000000
        /*077c*/ 	.word	0x00000000
        /*0780*/ 	.short	0x0101
        /*0782*/ 	.byte	0xff
	.zero		1


	//   ....[102]....
        /*0784*/ 	.word	0x000067e0
        /*0788*/ 	.word	0x000000ff
        /*078c*/ 	.word	0x00000050
        /*0790*/ 	.short	0x010a
        /*0792*/ 	.byte	0x2b
	.zero		1


	//   ....[103]....
        /*0794*/ 	.word	0x00006820
        /*0798*/ 	.word	0x00000035
        /*079c*/ 	.word	0x000000c0
        /*07a0*/ 	.short	0x010a
        /*07a2*/ 	.byte	0xff
	.zero		1


	//   ....[104]....
        /*07a4*/ 	.word	0x00006930
        /*07a8*/ 	.word	0x000000ff
        /*07ac*/ 	.word	0x00000050
        /*07b0*/ 	.short	0x010a
        /*07b2*/ 	.byte	0x2b
	.zero		1


	//   ....[105]....
        /*07b4*/ 	.word	0x00006a00
        /*07b8*/ 	.word	0x00000035
        /*07bc*/ 	.word	0x000000c0
        /*07c0*/ 	.short	0x010a
        /*07c2*/ 	.byte	0xff
	.zero		1


	//   ....[106]....
        /*07c4*/ 	.word	0x000071c0
        /*07c8*/ 	.word	0x00000000
        /*07cc*/ 	.word	0x00000000
        /*07d0*/ 	.short	0x0101
        /*07d2*/ 	.byte	0xff
	.zero		1


	//   ....[107]....
        /*07d4*/ 	.word	0x000071d0
        /*07d8*/ 	.word	0x00000002
        /*07dc*/ 	.word	0x00000050
        /*07e0*/ 	.short	0x010a
        /*07e2*/ 	.byte	0xff
	.zero		1


	//   ....[108]....
        /*07e4*/ 	.word	0x00007290
        /*07e8*/ 	.word	0x00000002
        /*07ec*/ 	.word	0x00000050
        /*07f0*/ 	.short	0x010a
        /*07f2*/ 	.byte	0xff
	.zero		1


	//   ....[109]....
        /*07f4*/ 	.word	0x00007a90
        /*07f8*/ 	.word	0x00000000
        /*07fc*/ 	.word	0x00000000
        /*0800*/ 	.short	0x0101
        /*0802*/ 	.byte	0xff
	.zero		1


	//   ....[110]....
        /*0804*/ 	.word	0x00007ab0
        /*0808*/ 	.word	0x00000002
        /*080c*/ 	.word	0x00000050
        /*0810*/ 	.short	0x010a
        /*0812*/ 	.byte	0xff
	.zero		1


	//   ....[111]....
        /*0814*/ 	.word	0x00007b60
        /*0818*/ 	.word	0x00000002
        /*081c*/ 	.word	0x00000050
        /*0820*/ 	.short	0x010a
        /*0822*/ 	.byte	0xff
	.zero		1


	//   ....[112]....
        /*0824*/ 	.word	0x00008360
        /*0828*/ 	.word	0x00000000
        /*082c*/ 	.word	0x00000000
        /*0830*/ 	.short	0x0101
        /*0832*/ 	.byte	0xff
	.zero		1


	//   ....[113]....
        /*0834*/ 	.word	0x00008380
        /*0838*/ 	.word	0x00000003
        /*083c*/ 	.word	0x00000050
        /*0840*/ 	.short	0x010a
        /*0842*/ 	.byte	0xff
	.zero		1


	//   ....[114]....
        /*0844*/ 	.word	0x00008430
        /*0848*/ 	.word	0x00000003
        /*084c*/ 	.word	0x00000050
        /*0850*/ 	.short	0x010a
        /*0852*/ 	.byte	0xff
	.zero		1


	//   ....[115]....
        /*0854*/ 	.word	0x000086e0
        /*0858*/ 	.word	0x00000035
        /*085c*/ 	.word	0x00000000
        /*0860*/ 	.short	0x0101
        /*0862*/ 	.byte	0xff
	.zero		1


	//   ....[116]....
        /*0864*/ 	.word	0x00008c80
        /*0868*/ 	.word	0x00000000
        /*086c*/ 	.word	0x00000000
        /*0870*/ 	.short	0x0101
        /*0872*/ 	.byte	0xff
	.zero		1


	//   ....[117]....
        /*0874*/ 	.word	0x00008f10
        /*0878*/ 	.word	0x000000ff
        /*087c*/ 	.word	0x00000000
        /*0880*/ 	.short	0x0101
        /*0882*/ 	.byte	0x04
	.zero		1


	//   ....[118]....
        /*0884*/ 	.word	0x00008f30
        /*0888*/ 	.word	0x00000000
        /*088c*/ 	.word	0x00000110
        /*0890*/ 	.short	0x010a
        /*0892*/ 	.byte	0xff
	.zero		1


	//   ....[119]....
        /*0894*/ 	.word	0x00008f90
        /*0898*/ 	.word	0x00000000
        /*089c*/ 	.word	0x00000028
        /*08a0*/ 	.short	0x010a
        /*08a2*/ 	.byte	0xff
	.zero		1


	//   ....[120]....
        /*08a4*/ 	.word	0x00008ff0
        /*08a8*/ 	.word	0x00000000
        /*08ac*/ 	.word	0x00000028
        /*08b0*/ 	.short	0x010a
        /*08b2*/ 	.byte	0xff
	.zero		1


	//   ....[121]....
        /*08b4*/ 	.word	0x00009040
        /*08b8*/ 	.word	0x00000003
        /*08bc*/ 	.word	0x000000a0
        /*08c0*/ 	.short	0x010a
        /*08c2*/ 	.byte	0xff
	.zero		1


	//   ....[122]....
        /*08c4*/ 	.word	0x000090a0
        /*08c8*/ 	.word	0x00000000
        /*08cc*/ 	.word	0x00000000
        /*08d0*/ 	.short	0x010a
        /*08d2*/ 	.byte	0xff
	.zero		1


	//   ....[123]....
        /*08d4*/ 	.word	0x00009100
        /*08d8*/ 	.word	0x00000000
        /*08dc*/ 	.word	0x00000000
        /*08e0*/ 	.short	0x010a
        /*08e2*/ 	.byte	0xff
	.zero		1


	//   ....[124]....
        /*08e4*/ 	.word	0x00009160
        /*08e8*/ 	.word	0x00000000
        /*08ec*/ 	.word	0x00000000
        /*08f0*/ 	.short	0x010a
        /*08f2*/ 	.byte	0xff
	.zero		1


	//   ....[125]....
        /*08f4*/ 	.word	0x000091c0
        /*08f8*/ 	.word	0x00000000
        /*08fc*/ 	.word	0x00000000
        /*0900*/ 	.short	0x010a
        /*0902*/ 	.byte	0xff
	.zero		1


	//   ....[126]....
        /*0904*/ 	.word	0x00009210
        /*0908*/ 	.word	0x00000002
        /*090c*/ 	.word	0x00000100
        /*0910*/ 	.short	0x010a
        /*0912*/ 	.byte	0xff
	.zero		1


	//   ....[127]....
        /*0914*/ 	.word	0x00009270
        /*0918*/ 	.word	0x00000002
        /*091c*/ 	.word	0x000000b0
        /*0920*/ 	.short	0x010a
        /*0922*/ 	.byte	0xff
	.zero		1


	//   ....[128]....
        /*0924*/ 	.word	0x000092c0
        /*0928*/ 	.word	0x00000002
        /*092c*/ 	.word	0x000000a0
        /*0930*/ 	.short	0x010a
        /*0932*/ 	.byte	0xff
	.zero		1


	//   ....[129]....
        /*0934*/ 	.word	0x00009320
        /*0938*/ 	.word	0x00000000
        /*093c*/ 	.word	0x000000b0
        /*0940*/ 	.short	0x010a
        /*0942*/ 	.byte	0xff
	.zero		1


	//   ....[130]....
        /*0944*/ 	.word	0x00009380
        /*0948*/ 	.word	0x00000005
        /*094c*/ 	.word	0x00000008
        /*0950*/ 	.short	0x010a
        /*0952*/ 	.byte	0xff
	.zero		1


	//   ....[131]....
        /*0954*/ 	.word	0x00009460
        /*0958*/ 	.word	0x00000000
        /*095c*/ 	.word	0x00000008
        /*0960*/ 	.short	0x010a
        /*0962*/ 	.byte	0xff
	.zero		1


	//   ....[132]....
        /*0964*/ 	.word	0x000094b0
        /*0968*/ 	.word	0x00000000
        /*096c*/ 	.word	0x000000a0
        /*0970*/ 	.short	0x010a
        /*0972*/ 	.byte	0xff
	.zero		1


	//   ....[133]....
        /*0974*/ 	.word	0x00009510
        /*0978*/ 	.word	0x00000000
        /*097c*/ 	.word	0x000000e0
        /*0980*/ 	.short	0x010a
        /*0982*/ 	.byte	0xff
	.zero		1


	//   ....[134]....
        /*0984*/ 	.word	0x00009570
        /*0988*/ 	.word	0x00000000
        /*098c*/ 	.word	0x00000000
        /*0990*/ 	.short	0x010a
        /*0992*/ 	.byte	0xff
	.zero		1


	//   ....[135]....
        /*0994*/ 	.word	0x000095d0
        /*0998*/ 	.word	0x00000000
        /*099c*/ 	.word	0x00000000
        /*09a0*/ 	.short	0x010a
        /*09a2*/ 	.byte	0xff
	.zero		1


	//   ....[136]....
        /*09a4*/ 	.word	0x00009630
        /*09a8*/ 	.word	0x00000000
        /*09ac*/ 	.word	0x00000000
        /*09b0*/ 	.short	0x010a
        /*09b2*/ 	.byte	0xff
	.zero		1


	//   ....[137]....
        /*09b4*/ 	.word	0x00009690
        /*09b8*/ 	.word	0x00000000
        /*09bc*/ 	.word	0x00000000
        /*09c0*/ 	.short	0x010a
        /*09c2*/ 	.byte	0xff
	.zero		1


	//   ....[138]....
        /*09c4*/ 	.word	0x000096f0
        /*09c8*/ 	.word	0x00000000
        /*09cc*/ 	.word	0x00000120
        /*09d0*/ 	.short	0x010a
        /*09d2*/ 	.byte	0xff
	.zero		1


	//   ....[139]....
        /*09d4*/ 	.word	0x00009740
        /*09d8*/ 	.word	0x00000008
        /*09dc*/ 	.word	0x000000a0
        /*09e0*/ 	.short	0x010a
        /*09e2*/ 	.byte	0xff
	.zero		1


	//   ....[140]....
        /*09e4*/ 	.word	0x000097a0
        /*09e8*/ 	.word	0x00000000
        /*09ec*/ 	.word	0x00000098
        /*09f0*/ 	.short	0x010a
        /*09f2*/ 	.byte	0xff
	.zero		1


	//   ....[141]....
        /*09f4*/ 	.word	0x00009800
        /*09f8*/ 	.word	0x00000000
        /*09fc*/ 	.word	0x00000070
        /*0a00*/ 	.short	0x010a
        /*0a02*/ 	.byte	0xff
	.zero		1


	//   ....[142]....
        /*0a04*/ 	.word	0x00009860
        /*0a08*/ 	.word	0x00000000
        /*0a0c*/ 	.word	0x00000078
        /*0a10*/ 	.short	0x010a
        /*0a12*/ 	.byte	0xff
	.zero		1


	//   ....[143]....
        /*0a14*/ 	.word	0x000098c0
        /*0a18*/ 	.word	0x00000000
        /*0a1c*/ 	.word	0x00000080
        /*0a20*/ 	.short	0x010a
        /*0a22*/ 	.byte	0xff
	.zero		1


	//   ....[144]....
        /*0a24*/ 	.word	0x00009920
        /*0a28*/ 	.word	0x00000000
        /*0a2c*/ 	.word	0x00000088
        /*0a30*/ 	.short	0x010a
        /*0a32*/ 	.byte	0xff
	.zero		1


	//   ....[145]....
        /*0a34*/ 	.word	0x00009980
        /*0a38*/ 	.word	0x00000000
        /*0a3c*/ 	.word	0x00000070
        /*0a40*/ 	.short	0x010a
        /*0a42*/ 	.byte	0xff
	.zero		1


	//   ....[146]....
        /*0a44*/ 	.word	0x000099e0
        /*0a48*/ 	.word	0x00000000
        /*0a4c*/ 	.word	0x00000078
        /*0a50*/ 	.short	0x010a
        /*0a52*/ 	.byte	0xff
	.zero		1


	//   ....[147]....
        /*0a54*/ 	.word	0x00009a40
        /*0a58*/ 	.word	0x00000000
        /*0a5c*/ 	.word	0x00000080
        /*0a60*/ 	.short	0x010a
        /*0a62*/ 	.byte	0xff
	.zero		1


	//   ....[148]....
        /*0a64*/ 	.word	0x00009a90
        /*0a68*/ 	.word	0x00000003
        /*0a6c*/ 	.word	0x000000a0
        /*0a70*/ 	.short	0x010a
        /*0a72*/ 	.byte	0xff
	.zero		1


	//   ....[149]....
        /*0a74*/ 	.word	0x00009af0
        /*0a78*/ 	.word	0x00000002
        /*0a7c*/ 	.word	0x00000050
        /*0a80*/ 	.short	0x010a
        /*0a82*/ 	.byte	0xff
	.zero		1


	//   ....[150]....
        /*0a84*/ 	.word	0x00009b40
        /*0a88*/ 	.word	0x00000035
        /*0a8c*/ 	.word	0x000000c0
        /*0a90*/ 	.short	0x010a
        /*0a92*/ 	.byte	0xff
	.zero		1


	//   ....[151]....
        /*0a94*/ 	.word	0x00009b90
        /*0a98*/ 	.word	0x00000002
        /*0a9c*/ 	.word	0x00000050
        /*0aa0*/ 	.short	0x010a
        /*0aa2*/ 	.byte	0xff
	.zero		1


	//   ....[152]....
        /*0aa4*/ 	.word	0x00009be0
        /*0aa8*/ 	.word	0x00000002
        /*0aac*/ 	.word	0x00000050
        /*0ab0*/ 	.short	0x010a
        /*0ab2*/ 	.byte	0xff
	.zero		1


	//   ....[153]....
        /*0ab4*/ 	.word	0x00009c30
        /*0ab8*/ 	.word	0x00000003
        /*0abc*/ 	.word	0x00000050
        /*0ac0*/ 	.short	0x010a
        /*0ac2*/ 	.byte	0xff
	.zero		1


	//----- nvinfo : EIATTR_NUM_MBARRIERS
	.align		4
.L_47:
        /*0ac4*/ 	.byte	0x03, 0x38
        /*0ac6*/ 	.short	0x0025


	//----- nvinfo : EIATTR_EXIT_INSTR_OFFSETS
	.align		4
        /*0ac8*/ 	.byte	0x04, 0x1c
        /*0aca*/ 	.short	(.L_49 - .L_48)


	//   ....[0]....
.L_48:
        /*0acc*/ 	.word	0x00002b90


	//   ....[1]....
        /*0ad0*/ 	.word	0x00003080


	//   ....[2]....
        /*0ad4*/ 	.word	0x000030e0


	//   ....[3]....
        /*0ad8*/ 	.word	0x00004460


	//   ....[4]....
        /*0adc*/ 	.word	0x00005810


	//   ....[5]....
        /*0ae0*/ 	.word	0x00005850


	//   ....[6]....
        /*0ae4*/ 	.word	0x00008e00


	//   ....[7]....
        /*0ae8*/ 	.word	0x00008e80


	//   ....[8]....
        /*0aec*/ 	.word	0x00008eb0


	//   ....[9]....
        /*0af0*/ 	.word	0x00008f20


	//----- nvinfo : EIATTR_MAX_THREADS
	.align		4
.L_49:
        /*0af4*/ 	.byte	0x04, 0x05
        /*0af6*/ 	.short	(.L_51 - .L_50)
.L_50:
        /*0af8*/ 	.word	0x00000100
        /*0afc*/ 	.word	0x00000001
        /*0b00*/ 	.word	0x00000001


	//----- nvinfo : EIATTR_CRS_STACK_SIZE
	.align		4
.L_51:
        /*0b04*/ 	.byte	0x04, 0x1e
        /*0b06*/ 	.short	(.L_53 - .L_52)
.L_52:
        /*0b08*/ 	.word	0x00000000


	//----- nvinfo : EIATTR_CBANK_PARAM_SIZE
	.align		4
.L_53:
        /*0b0c*/ 	.byte	0x03, 0x19
        /*0b0e*/ 	.short	0x0800


	//----- nvinfo : EIATTR_PARAM_CBANK
	.align		4
        /*0b10*/ 	.byte	0x04, 0x0a
        /*0b12*/ 	.short	(.L_55 - .L_54)
	.align		4
.L_54:
        /*0b14*/ 	.word	index@(.nv.constant0._ZN7cutlass13device_kernelINS_4gemm6kernel13GemmUniversalIN4cute5tupleIJiiiiEEENS1_10collective13CollectiveMmaINS1_35MainloopSm100TmaUmmaWarpSpecializedILi5ELi2ELi4ENS5_IJNS4_1CILi4EEENSA_ILi1EEESC_EEEEENS5_IJNSA_ILi128EEESF_NSA_ILi64EEEEEENS_6half_tENS5_IJlSC_lEEESI_SJ_NS4_8TiledMMAINS4_8MMA_AtomIJNS4_26SM100_MMA_F16BF16_2x1SM_SSISI_SI_fLi128ELi128ELNS4_4UMMA5MajorE0ELSO_0ELNSN_7ScaleInE0ELSP_0EEEEEENS4_6LayoutINS5_IJSC_SC_SC_EEENS5_IJNSA_ILi0EEESU_SU_EEEEENS5_IJNS4_10UnderscoreESX_SX_EEEEENS4_18SM100_TMA_2SM_LOADENS4_14ComposedLayoutINS4_7SwizzleILi3ELi4ELi3EEENS4_18smem_ptr_flag_bitsILi16EEENSS_INS5_IJNSA_ILi8EEESG_EEENS5_IJSG_SC_EEEEEEEvNS4_8identityENS4_28SM100_TMA_2SM_LOAD_MULTICASTES1A_vS1B_EENS_8epilogue10collective18CollectiveEpilogueINS1E_23Sm100TmaWarpSpecializedILi4ELi2ELi16ELb1ELb0EEEJNS5_IJSG_SF_SG_EEENS5_IJNSS_ISG_SC_EENSS_INS5_IJNSA_ILi16EEENSA_ILi2EEEEEENS5_IJSC_SG_EEEEEEEESI_SJ_SI_SJ_NS1E_6fusion15FusionCallbacksIS1I_NS1R_17LinearCombinationISI_fSI_fLNS_15FloatRoundStyleE2EEES1J_S1Q_JEEENS4_5SM1004TMEM4LOAD26SM100_TMEM_LOAD_32dp32b16xENS4_13SM90_TMA_LOADENS11_INS12_ILi1ELi4ELi3EEES15_NSS_INS5_IJS16_S1L_EEENS5_IJS1L_SC_EEEEEEENS4_39AutoVectorizingCopyWithAssumedAlignmentILi128EEENS4_14SM90_TMA_STOREES26_S28_S28_EEEvvEEEEvNT_6ParamsE)
        /*0b18*/ 	.short	0x0380
        /*0b1a*/ 	.short	0x0800


	//----- nvinfo : EIATTR_SW_WAR
	.align		4
.L_55:
        /*0b1c*/ 	.byte	0x04, 0x36
        /*0b1e*/ 	.short	(.L_57 - .L_56)
.L_56:
        /*0b20*/ 	.word	0x00000008
.L_57:


//--------------------- .nv.callgraph             --------------------------
	.section	.nv.callgraph,"",@"SHT_CUDA_CALLGRAPH"
	.align	4
	.sectionentsize	8
	.align		4
        /*0000*/ 	.word	0x00000000
	.align		4
        /*0004*/ 	.word	0xffffffff
	.align		4
        /*0008*/ 	.word	index@(_ZN7cutlass13device_kernelINS_4gemm6kernel13GemmUniversalIN4cute5tupleIJiiiiEEENS1_10collective13CollectiveMmaINS1_35MainloopSm100TmaUmmaWarpSpecializedILi5ELi2ELi4ENS5_IJNS4_1CILi4EEENSA_ILi1EEESC_EEEEENS5_IJNSA_ILi128EEESF_NSA_ILi64EEEEEENS_6half_tENS5_IJlSC_lEEESI_SJ_NS4_8TiledMMAINS4_8MMA_AtomIJNS4_26SM100_MMA_F16BF16_2x1SM_SSISI_SI_fLi128ELi128ELNS4_4UMMA5MajorE0ELSO_0ELNSN_7ScaleInE0ELSP_0EEEEEENS4_6LayoutINS5_IJSC_SC_SC_EEENS5_IJNSA_ILi0EEESU_SU_EEEEENS5_IJNS4_10UnderscoreESX_SX_EEEEENS4_18SM100_TMA_2SM_LOADENS4_14ComposedLayoutINS4_7SwizzleILi3ELi4ELi3EEENS4_18smem_ptr_flag_bitsILi16EEENSS_INS5_IJNSA_ILi8EEESG_EEENS5_IJSG_SC_EEEEEEEvNS4_8identityENS4_28SM100_TMA_2SM_LOAD_MULTICASTES1A_vS1B_EENS_8epilogue10collective18CollectiveEpilogueINS1E_23Sm100TmaWarpSpecializedILi4ELi2ELi16ELb1ELb0EEEJNS5_IJSG_SF_SG_EEENS5_IJNSS_ISG_SC_EENSS_INS5_IJNSA_ILi16EEENSA_ILi2EEEEEENS5_IJSC_SG_EEEEEEEESI_SJ_SI_SJ_NS1E_6fusion15FusionCallbacksIS1I_NS1R_17LinearCombinationISI_fSI_fLNS_15FloatRoundStyleE2EEES1J_S1Q_JEEENS4_5SM1004TMEM4LOAD26SM100_TMEM_LOAD_32dp32b16xENS4_13SM90_TMA_LOADENS11_INS12_ILi1ELi4ELi3EEES15_NSS_INS5_IJS16_S1L_EEENS5_IJS1L_SC_EEEEEEENS4_39AutoVectorizingCopyWithAssumedAlignmentILi128EEENS4_14SM90_TMA_STOREES26_S28_S28_EEEvvEEEEvNT_6ParamsE)
	.align		4
        /*000c*/ 	.word	index@(__assertfail)
	.align		4
        /*0010*/ 	.word	0x00000000
	.align		4
        /*0014*/ 	.word	0xfffffffe
	.align		4
        /*0018*/ 	.word	0x00000000
	.align		4
        /*001c*/ 	.word	0xfffffffd
	.align		4
        /*0020*/ 	.word	0x00000000
	.align		4
        /*0024*/ 	.word	0xfffffffc


//--------------------- .nv.constant4             --------------------------
	.section	.nv.constant4,"a",@progbits
	.align	8
	.align		8
.nv.constant4:
        /*0000*/ 	.dword	__assertfail
	.align		8
        /*0008*/ 	.dword	__unnamed_1
	.align		8
        /*0010*/ 	.dword	__unnamed_2
	.align		8
        /*0018*/ 	.dword	_ZN40_INTERNAL_ef3d2130_4_k_cu_2c0be3fc_378294cuda3std3__45__cpo5beginE
	.align		8
        /*0020*/ 	.dword	_ZN40_INTERNAL_ef3d2130_4_k_cu_2c0be3fc_378294cuda3std3__45__cpo3endE
	.align		8
        /*0028*/ 	.dword	_ZN40_INTERNAL_ef3d2130_4_k_cu_2c0be3fc_378294cuda3std3__45__cpo6cbeginE
	.align		8
        /*0030*/ 	.dword	_ZN40_INTERNAL_ef3d2130_4_k_cu_2c0be3fc_378294cuda3std3__45__cpo4cendE
	.align		8
        /*0038*/ 	.dword	_ZN40_INTERNAL_ef3d2130_4_k_cu_2c0be3fc_378294cuda3std3__442_GLOBAL__N__ef3d2130_4_k_cu_2c0be3fc_378296ignoreE
	.align		8
        /*0040*/ 	.dword	_ZN40_INTERNAL_ef3d2130_4_k_cu_2c0be3fc_378294cuda3std3__419piecewise_constructE
	.align		8
        /*0048*/ 	.dword	_ZN40_INTERNAL_ef3d2130_4_k_cu_2c0be3fc_378294cuda3std3__48in_placeE
	.align		8
        /*0050*/ 	.dword	_ZN40_INTERNAL_ef3d2130_4_k_cu_2c0be3fc_378294cuda3std6ranges3__45__cpo4swapE
	.align		8
        /*0058*/ 	.dword	_ZN40_INTERNAL_ef3d2130_4_k_cu_2c0be3fc_378294cuda3std6ranges3__45__cpo9iter_moveE
	.align		8
        /*0060*/ 	.dword	_ZN40_INTERNAL_ef3d2130_4_k_cu_2c0be3fc_378294cute7productE
	.align		8
        /*0068*/ 	.dword	_ZN40_INTERNAL_ef3d2130_4_k_cu_2c0be3fc_378294cute1_E
	.align		8
        /*0070*/ 	.dword	$str$25
	.align		8
        /*0078*/ 	.dword	$str$26
	.align		8
        /*0080*/ 	.dword	$str$27
	.align		8
        /*0088*/ 	.dword	$str$28


//--------------------- .text._ZN7cutlass13device_kernelINS_4gemm6kernel13GemmUniversalIN4cute5tupleIJiiiiEEENS1_10collective13CollectiveMmaINS1_35MainloopSm100TmaUmmaWarpSpecializedILi5ELi2ELi4ENS5_IJNS4_1CILi4EEENSA_ILi1EEESC_EEEEENS5_IJNSA_ILi128EEESF_NSA_ILi64EEEEEENS_6half_tENS5_IJlSC_lEEESI_SJ_NS4_8TiledMMAINS4_8MMA_AtomIJNS4_26SM100_MMA_F16BF16_2x1SM_SSISI_SI_fLi128ELi128ELNS4_4UMMA5MajorE0ELSO_0ELNSN_7ScaleInE0ELSP_0EEEEEENS4_6LayoutINS5_IJSC_SC_SC_EEENS5_IJNSA_ILi0EEESU_SU_EEEEENS5_IJNS4_10UnderscoreESX_SX_EEEEENS4_18SM100_TMA_2SM_LOADENS4_14ComposedLayoutINS4_7SwizzleILi3ELi4ELi3EEENS4_18smem_ptr_flag_bitsILi16EEENSS_INS5_IJNSA_ILi8EEESG_EEENS5_IJSG_SC_EEEEEEEvNS4_8identityENS4_28SM100_TMA_2SM_LOAD_MULTICASTES1A_vS1B_EENS_8epilogue10collective18CollectiveEpilogueINS1E_23Sm100TmaWarpSpecializedILi4ELi2ELi16ELb1ELb0EEEJNS5_IJSG_SF_SG_EEENS5_IJNSS_ISG_SC_EENSS_INS5_IJNSA_ILi16EEENSA_ILi2EEEEEENS5_IJSC_SG_EEEEEEEESI_SJ_SI_SJ_NS1E_6fusion15FusionCallbacksIS1I_NS1R_17LinearCombinationISI_fSI_fLNS_15FloatRoundStyleE2EEES1J_S1Q_JEEENS4_5SM1004TMEM4LOAD26SM100_TMEM_LOAD_32dp32b16xENS4_13SM90_TMA_LOADENS11_INS12_ILi1ELi4ELi3EEES15_NSS_INS5_IJS16_S1L_EEENS5_IJS1L_SC_EEEEEEENS4_39AutoVectorizingCopyWithAssumedAlignmentILi128EEENS4_14SM90_TMA_STOREES26_S28_S28_EEEvvEEEEvNT_6ParamsE --------------------------
	.section	.text._ZN7cutlass13device_kernelINS_4gemm6kernel13GemmUniversalIN4cute5tupleIJiiiiEEENS1_10collective13CollectiveMmaINS1_35MainloopSm100TmaUmmaWarpSpecializedILi5ELi2ELi4ENS5_IJNS4_1CILi4EEENSA_ILi1EEESC_EEEEENS5_IJNSA_ILi128EEESF_NSA_ILi64EEEEEENS_6half_tENS5_IJlSC_lEEESI_SJ_NS4_8TiledMMAINS4_8MMA_AtomIJNS4_26SM100_MMA_F16BF16_2x1SM_SSISI_SI_fLi128ELi128ELNS4_4UMMA5MajorE0ELSO_0ELNSN_7ScaleInE0ELSP_0EEEEEENS4_6LayoutINS5_IJSC_SC_SC_EEENS5_IJNSA_ILi0EEESU_SU_EEEEENS5_IJNS4_10UnderscoreESX_SX_EEEEENS4_18SM100_TMA_2SM_LOADENS4_14ComposedLayoutINS4_7SwizzleILi3ELi4ELi3EEENS4_18smem_ptr_flag_bitsILi16EEENSS_INS5_IJNSA_ILi8EEESG_EEENS5_IJSG_SC_EEEEEEEvNS4_8identityENS4_28SM100_TMA_2SM_LOAD_MULTICASTES1A_vS1B_EENS_8epilogue10collective18CollectiveEpilogueINS1E_23Sm100TmaWarpSpecializedILi4ELi2ELi16ELb1ELb0EEEJNS5_IJSG_SF_SG_EEENS5_IJNSS_ISG_SC_EENSS_INS5_IJNSA_ILi16EEENSA_ILi2EEEEEENS5_IJSC_SG_EEEEEEEESI_SJ_SI_SJ_NS1E_6fusion15FusionCallbacksIS1I_NS1R_17LinearCombinationISI_fSI_fLNS_15FloatRoundStyleE2EEES1J_S1Q_JEEENS4_5SM1004TMEM4LOAD26SM100_TMEM_LOAD_32dp32b16xENS4_13SM90_TMA_LOADENS11_INS12_ILi1ELi4ELi3EEES15_NSS_INS5_IJS16_S1L_EEENS5_IJS1L_SC_EEEEEEENS4_39AutoVectorizingCopyWithAssumedAlignmentILi128EEENS4_14SM90_TMA_STOREES26_S28_S28_EEEvvEEEEvNT_6ParamsE,"ax",@progbits
	.align	128
.text._ZN7cutlass13device_kernelINS_4gemm6kernel13GemmUniversalIN4cute5tupleIJiiiiEEENS1_10collective13CollectiveMmaINS1_35MainloopSm100TmaUmmaWarpSpecializedILi5ELi2ELi4ENS5_IJNS4_1CILi4EEENSA_ILi1EEESC_EEEEENS5_IJNSA_ILi128EEESF_NSA_ILi64EEEEEENS_6half_tENS5_IJlSC_lEEESI_SJ_NS4_8TiledMMAINS4_8MMA_AtomIJNS4_26SM100_MMA_F16BF16_2x1SM_SSISI_SI_fLi128ELi128ELNS4_4UMMA5MajorE0ELSO_0ELNSN_7ScaleInE0ELSP_0EEEEEENS4_6LayoutINS5_IJSC_SC_SC_EEENS5_IJNSA_ILi0EEESU_SU_EEEEENS5_IJNS4_10UnderscoreESX_SX_EEEEENS4_18SM100_TMA_2SM_LOADENS4_14ComposedLayoutINS4_7SwizzleILi3ELi4ELi3EEENS4_18smem_ptr_flag_bitsILi16EEENSS_INS5_IJNSA_ILi8EEESG_EEENS5_IJSG_SC_EEEEEEEvNS4_8identityENS4_28SM100_TMA_2SM_LOAD_MULTICASTES1A_vS1B_EENS_8epilogue10collective18CollectiveEpilogueINS1E_23Sm100TmaWarpSpecializedILi4ELi2ELi16ELb1ELb0EEEJNS5_IJSG_SF_SG_EEENS5_IJNSS_ISG_SC_EENSS_INS5_IJNSA_ILi16EEENSA_ILi2EEEEEENS5_IJSC_SG_EEEEEEEESI_SJ_SI_SJ_NS1E_6fusion15FusionCallbacksIS1I_NS1R_17LinearCombinationISI_fSI_fLNS_15FloatRoundStyleE2EEES1J_S1Q_JEEENS4_5SM1004TMEM4LOAD26SM100_TMEM_LOAD_32dp32b16xENS4_13SM90_TMA_LOADENS11_INS12_ILi1ELi4ELi3EEES15_NSS_INS5_IJS16_S1L_EEENS5_IJS1L_SC_EEEEEEENS4_39AutoVectorizingCopyWithAssumedAlignmentILi128EEENS4_14SM90_TMA_STOREES26_S28_S28_EEEvvEEEEvNT_6ParamsE:
        .type           _ZN7cutlass13device_kernelINS_4gemm6kernel13GemmUniversalIN4cute5tupleIJiiiiEEENS1_10collective13CollectiveMmaINS1_35MainloopSm100TmaUmmaWarpSpecializedILi5ELi2ELi4ENS5_IJNS4_1CILi4EEENSA_ILi1EEESC_EEEEENS5_IJNSA_ILi128EEESF_NSA_ILi64EEEEEENS_6half_tENS5_IJlSC_lEEESI_SJ_NS4_8TiledMMAINS4_8MMA_AtomIJNS4_26SM100_MMA_F16BF16_2x1SM_SSISI_SI_fLi128ELi128ELNS4_4UMMA5MajorE0ELSO_0ELNSN_7ScaleInE0ELSP_0EEEEEENS4_6LayoutINS5_IJSC_SC_SC_EEENS5_IJNSA_ILi0EEESU_SU_EEEEENS5_IJNS4_10UnderscoreESX_SX_EEEEENS4_18SM100_TMA_2SM_LOADENS4_14ComposedLayoutINS4_7SwizzleILi3ELi4ELi3EEENS4_18smem_ptr_flag_bitsILi16EEENSS_INS5_IJNSA_ILi8EEESG_EEENS5_IJSG_SC_EEEEEEEvNS4_8identityENS4_28SM100_TMA_2SM_LOAD_MULTICASTES1A_vS1B_EENS_8epilogue10collective18CollectiveEpilogueINS1E_23Sm100TmaWarpSpecializedILi4ELi2ELi16ELb1ELb0EEEJNS5_IJSG_SF_SG_EEENS5_IJNSS_ISG_SC_EENSS_INS5_IJNSA_ILi16EEENSA_ILi2EEEEEENS5_IJSC_SG_EEEEEEEESI_SJ_SI_SJ_NS1E_6fusion15FusionCallbacksIS1I_NS1R_17LinearCombinationISI_fSI_fLNS_15FloatRoundStyleE2EEES1J_S1Q_JEEENS4_5SM1004TMEM4LOAD26SM100_TMEM_LOAD_32dp32b16xENS4_13SM90_TMA_LOADENS11_INS12_ILi1ELi4ELi3EEES15_NSS_INS5_IJS16_S1L_EEENS5_IJS1L_SC_EEEEEEENS4_39AutoVectorizingCopyWithAssumedAlignmentILi128EEENS4_14SM90_TMA_STOREES26_S28_S28_EEEvvEEEEvNT_6ParamsE,@function
        .size           _ZN7cutlass13device_kernelINS_4gemm6kernel13GemmUniversalIN4cute5tupleIJiiiiEEENS1_10collective13CollectiveMmaINS1_35MainloopSm100TmaUmmaWarpSpecializedILi5ELi2ELi4ENS5_IJNS4_1CILi4EEENSA_ILi1EEESC_EEEEENS5_IJNSA_ILi128EEESF_NSA_ILi64EEEEEENS_6half_tENS5_IJlSC_lEEESI_SJ_NS4_8TiledMMAINS4_8MMA_AtomIJNS4_26SM100_MMA_F16BF16_2x1SM_SSISI_SI_fLi128ELi128ELNS4_4UMMA5MajorE0ELSO_0ELNSN_7ScaleInE0ELSP_0EEEEEENS4_6LayoutINS5_IJSC_SC_SC_EEENS5_IJNSA_ILi0EEESU_SU_EEEEENS5_IJNS4_10UnderscoreESX_SX_EEEEENS4_18SM100_TMA_2SM_LOADENS4_14ComposedLayoutINS4_7SwizzleILi3ELi4ELi3EEENS4_18smem_ptr_flag_bitsILi16EEENSS_INS5_IJNSA_ILi8EEESG_EEENS5_IJSG_SC_EEEEEEEvNS4_8identityENS4_28SM100_TMA_2SM_LOAD_MULTICASTES1A_vS1B_EENS_8epilogue10collective18CollectiveEpilogueINS1E_23Sm100TmaWarpSpecializedILi4ELi2ELi16ELb1ELb0EEEJNS5_IJSG_SF_SG_EEENS5_IJNSS_ISG_SC_EENSS_INS5_IJNSA_ILi16EEENSA_ILi2EEEEEENS5_IJSC_SG_EEEEEEEESI_SJ_SI_SJ_NS1E_6fusion15FusionCallbacksIS1I_NS1R_17LinearCombinationISI_fSI_fLNS_15FloatRoundStyleE2EEES1J_S1Q_JEEENS4_5SM1004TMEM4LOAD26SM100_TMEM_LOAD_32dp32b16xENS4_13SM90_TMA_LOADENS11_INS12_ILi1ELi4ELi3EEES15_NSS_INS5_IJS16_S1L_EEENS5_IJS1L_SC_EEEEEEENS4_39AutoVectorizingCopyWithAssumedAlignmentILi128EEENS4_14SM90_TMA_STOREES26_S28_S28_EEEvvEEEEvNT_6ParamsE,(.L_x_200 - _ZN7cutlass13device_kernelINS_4gemm6kernel13GemmUniversalIN4cute5tupleIJiiiiEEENS1_10collective13CollectiveMmaINS1_35MainloopSm100TmaUmmaWarpSpecializedILi5ELi2ELi4ENS5_IJNS4_1CILi4EEENSA_ILi1EEESC_EEEEENS5_IJNSA_ILi128EEESF_NSA_ILi64EEEEEENS_6half_tENS5_IJlSC_lEEESI_SJ_NS4_8TiledMMAINS4_8MMA_AtomIJNS4_26SM100_MMA_F16BF16_2x1SM_SSISI_SI_fLi128ELi128ELNS4_4UMMA5MajorE0ELSO_0ELNSN_7ScaleInE0ELSP_0EEEEEENS4_6LayoutINS5_IJSC_SC_SC_EEENS5_IJNSA_ILi0EEESU_SU_EEEEENS5_IJNS4_10UnderscoreESX_SX_EEEEENS4_18SM100_TMA_2SM_LOADENS4_14ComposedLayoutINS4_7SwizzleILi3ELi4ELi3EEENS4_18smem_ptr_flag_bitsILi16EEENSS_INS5_IJNSA_ILi8EEESG_EEENS5_IJSG_SC_EEEEEEEvNS4_8identityENS4_28SM100_TMA_2SM_LOAD_MULTICASTES1A_vS1B_EENS_8epilogue10collective18CollectiveEpilogueINS1E_23Sm100TmaWarpSpecializedILi4ELi2ELi16ELb1ELb0EEEJNS5_IJSG_SF_SG_EEENS5_IJNSS_ISG_SC_EENSS_INS5_IJNSA_ILi16EEENSA_ILi2EEEEEENS5_IJSC_SG_EEEEEEEESI_SJ_SI_SJ_NS1E_6fusion15FusionCallbacksIS1I_NS1R_17LinearCombinationISI_fSI_fLNS_15FloatRoundStyleE2EEES1J_S1Q_JEEENS4_5SM1004TMEM4LOAD26SM100_TMEM_LOAD_32dp32b16xENS4_13SM90_TMA_LOADENS11_INS12_ILi1ELi4ELi3EEES15_NSS_INS5_IJS16_S1L_EEENS5_IJS1L_SC_EEEEEEENS4_39AutoVectorizingCopyWithAssumedAlignmentILi128EEENS4_14SM90_TMA_STOREES26_S28_S28_EEEvvEEEEvNT_6ParamsE)
        .other          _ZN7cutlass13device_kernelINS_4gemm6kernel13GemmUniversalIN4cute5tupleIJiiiiEEENS1_10collective13CollectiveMmaINS1_35MainloopSm100TmaUmmaWarpSpecializedILi5ELi2ELi4ENS5_IJNS4_1CILi4EEENSA_ILi1EEESC_EEEEENS5_IJNSA_ILi128EEESF_NSA_ILi64EEEEEENS_6half_tENS5_IJlSC_lEEESI_SJ_NS4_8TiledMMAINS4_8MMA_AtomIJNS4_26SM100_MMA_F16BF16_2x1SM_SSISI_SI_fLi128ELi128ELNS4_4UMMA5MajorE0ELSO_0ELNSN_7ScaleInE0ELSP_0EEEEEENS4_6LayoutINS5_IJSC_SC_SC_EEENS5_IJNSA_ILi0EEESU_SU_EEEEENS5_IJNS4_10UnderscoreESX_SX_EEEEENS4_18SM100_TMA_2SM_LOADENS4_14ComposedLayoutINS4_7SwizzleILi3ELi4ELi3EEENS4_18smem_ptr_flag_bitsILi16EEENSS_INS5_IJNSA_ILi8EEESG_EEENS5_IJSG_SC_EEEEEEEvNS4_8identityENS4_28SM100_TMA_2SM_LOAD_MULTICASTES1A_vS1B_EENS_8epilogue10collective18CollectiveEpilogueINS1E_23Sm100TmaWarpSpecializedILi4ELi2ELi16ELb1ELb0EEEJNS5_IJSG_SF_SG_EEENS5_IJNSS_ISG_SC_EENSS_INS5_IJNSA_ILi16EEENSA_ILi2EEEEEENS5_IJSC_SG_EEEEEEEESI_SJ_SI_SJ_NS1E_6fusion15FusionCallbacksIS1I_NS1R_17LinearCombinationISI_fSI_fLNS_15FloatRoundStyleE2EEES1J_S1Q_JEEENS4_5SM1004TMEM4LOAD26SM100_TMEM_LOAD_32dp32b16xENS4_13SM90_TMA_LOADENS11_INS12_ILi1ELi4ELi3EEES15_NSS_INS5_IJS16_S1L_EEENS5_IJS1L_SC_EEEEEEENS4_39AutoVectorizingCopyWithAssumedAlignmentILi128EEENS4_14SM90_TMA_STOREES26_S28_S28_EEEvvEEEEvNT_6ParamsE,@"STO_CUDA_ENTRY STV_DEFAULT"
_ZN7cutlass13device_kernelINS_4gemm6kernel13GemmUniversalIN4cute5tupleIJiiiiEEENS1_10collective13CollectiveMmaINS1_35MainloopSm100TmaUmmaWarpSpecializedILi5ELi2ELi4ENS5_IJNS4_1CILi4EEENSA_ILi1EEESC_EEEEENS5_IJNSA_ILi128EEESF_NSA_ILi64EEEEEENS_6half_tENS5_IJlSC_lEEESI_SJ_NS4_8TiledMMAINS4_8MMA_AtomIJNS4_26SM100_MMA_F16BF16_2x1SM_SSISI_SI_fLi128ELi128ELNS4_4UMMA5MajorE0ELSO_0ELNSN_7ScaleInE0ELSP_0EEEEEENS4_6LayoutINS5_IJSC_SC_SC_EEENS5_IJNSA_ILi0EEESU_SU_EEEEENS5_IJNS4_10UnderscoreESX_SX_EEEEENS4_18SM100_TMA_2SM_LOADENS4_14ComposedLayoutINS4_7SwizzleILi3ELi4ELi3EEENS4_18smem_ptr_flag_bitsILi16EEENSS_INS5_IJNSA_ILi8EEESG_EEENS5_IJSG_SC_EEEEEEEvNS4_8identityENS4_28SM100_TMA_2SM_LOAD_MULTICASTES1A_vS1B_EENS_8epilogue10collective18CollectiveEpilogueINS1E_23Sm100TmaWarpSpecializedILi4ELi2ELi16ELb1ELb0EEEJNS5_IJSG_SF_SG_EEENS5_IJNSS_ISG_SC_EENSS_INS5_IJNSA_ILi16EEENSA_ILi2EEEEEENS5_IJSC_SG_EEEEEEEESI_SJ_SI_SJ_NS1E_6fusion15FusionCallbacksIS1I_NS1R_17LinearCombinationISI_fSI_fLNS_15FloatRoundStyleE2EEES1J_S1Q_JEEENS4_5SM1004TMEM4LOAD26SM100_TMEM_LOAD_32dp32b16xENS4_13SM90_TMA_LOADENS11_INS12_ILi1ELi4ELi3EEES15_NSS_INS5_IJS16_S1L_EEENS5_IJS1L_SC_EEEEEEENS4_39AutoVectorizingCopyWithAssumedAlignmentILi128EEENS4_14SM90_TMA_STOREES26_S28_S28_EEEvvEEEEvNT_6ParamsE:
[----:B------:R-:W1:Y:S01]  /*0000*/  LDC R1, c[0x0][0x37c] ;  /* 0x0000df00ff017b82 */ /* 0x000e620000000800 */
[----:B------:R-:W2:Y:S01]  /*0010*/  S2R R60, SR_TID.X ;  /* 0x00000000003c7919 */ /* 0x000ea20000002100 */
[----:B------:R-:W3:Y:S06]  /*0020*/  LDCU.64 UR8, c[0x0][0x890] ;  /* 0x00011200ff0877ac */ /* 0x000eec0008000a00 */
[----:B------:R-:W4:Y:S01]  /*0030*/  S2UR UR47, SR_CgaCtaId ;  /* 0x00000000002f79c3 */ /* 0x000f220000008800 */
[----:B------:R-:W-:Y:S02]  /*0040*/  PRMT R46, RZ, 0x7610, R46 ;  /* 0x00007610ff2e7816 */ /* 0x000fe4000000002e */
[----:B------:R-:W-:Y:S01]  /*0050*/  ELECT P1, URZ, PT ;  /* 0x0000000000ff782f */ /* 0x000fe20003820000 */
[----:B---3--:R-:W-:-:S04]  /*0060*/  UISETP.NE.U32.AND UP0, UPT, UR8, URZ, UPT ;  /* 0x000000ff0800728c */ /* 0x008fc8000bf05070 */
[----:B------:R-:W-:Y:S02]  /*0070*/  UISETP.NE.AND.EX UP0, UPT, UR9, URZ, UPT, UP0 ;  /* 0x000000ff0900728c */ /* 0x000fe4000bf05300 */
[----:B----4-:R-:W-:Y:S02]  /*0080*/  ULOP3.LUT UR48, UR47, 0x1, URZ, 0xc0, !UPT ;  /* 0x000000012f307892 */ /* 0x010fe4000f8ec0ff */
[----:B------:R-:W-:Y:S01]  /*0090*/  ULOP3.LUT UR49, UR47, 0x1, URZ, 0x3c, !UPT ;  /* 0x000000012f317892 */ /* 0x000fe2000f8e3cff */
[----:B--2---:R-:W-:-:S05]  /*00a0*/  SHF.R.U32.HI R47, RZ, 0x5, R60 ;  /* 0x00000005ff2f7819 */ /* 0x004fca000001163c */
[----:B------:R-:W2:Y:S02]  /*00b0*/  SHFL.IDX PT, R0, R47, RZ, 0x1f ;  /* 0x00001fff2f007589 */ /* 0x000ea400000e0000 */
[----:B--2---:R-:W-:Y:S01]  /*00c0*/  R2UR UR18, R0 ;  /* 0x00000000001272ca */ /* 0x004fe200000e0000 */
[----:B-1----:R-:W-:-:S14]  /*00d0*/  BRA.U UP0, `(.L_x_0) ;  /* 0x0000000100307547 */ /* 0x002fdc000b800000 */
[----:B------:R-:W1:Y:S02]  /*00e0*/  LDCU.64 UR4, c[0x0][0x888] ;  /* 0x00011100ff0477ac */ /* 0x000e640008000a00 */
[----:B-1----:R-:W-:-:S04]  /*00f0*/  UISETP.NE.U32.AND UP0, UPT, UR4, URZ, UPT ;  /* 0x000000ff0400728c */ /* 0x002fc8000bf05070 */
[----:B------:R-:W-:-:S09]  /*0100*/  UISETP.NE.AND.EX UP0, UPT, UR5, URZ, UPT, UP0 ;  /* 0x000000ff0500728c */ /* 0x000fd2000bf05300 */
[----:B------:R-:W-:Y:S05]  /*0110*/  BRA.U !UP0, `(.L_x_1) ;  /* 0x0000000108147547 */ /* 0x000fea000b800000 */
[----:B------:R-:W1:Y:S01]  /*0120*/  LDC.64 R2, c[0x0][0x888] ;  /* 0x00022200ff027b82 */ /* 0x000e620000000a00 */
[----:B------:R-:W1:Y:S02]  /*0130*/  LDCU.64 UR4, c[0x0][0x358] ;  /* 0x00006b00ff0477ac */ /* 0x000e640008000a00 */
[----:B-1----:R1:W5:Y:S01]  /*0140*/  LDG.E R27, desc[UR4][R2.64] ;  /* 0x00000004021b7981 */ /* 0x002362000c1e1900 */
[----:B------:R-:W-:Y:S01]  /*0150*/  HFMA2 R46, -RZ, RZ, 0, 5.9604644775390625e-08 ;  /* 0x00000001ff2e7431 */ /* 0x000fe200000001ff */
[----:B------:R-:W-:Y:S05]  /*0160*/  BRA `(.L_x_0) ;  /* 0x00000000000c7947 */ /* 0x000fea0003800000 */
.L_x_1:
[----:B------:R-:W1:Y:S01]  /*0170*/  LDCU UR4, c[0x0][0x880] ;  /* 0x00011000ff0477ac */ /* 0x000e620008000800 */
[----:B------:R-:W-:Y:S01]  /*0180*/  HFMA2 R46, -RZ, RZ, 0, 5.9604644775390625e-08 ;  /* 0x00000001ff2e7431 */ /* 0x000fe200000001ff */
[----:B-1----:R-:W-:-:S07]  /*0190*/  MOV R27, UR4 ;  /* 0x00000004001b7c02 */ /* 0x002fce0008000f00 */
.L_x_0:
[----:B------:R-:W2:Y:S02]  /*01a0*/  LDCU.64 UR4, c[0x0][0x8b0] ;  /* 0x00011600ff0477ac */ /* 0x000ea40008000a00 */
[----:B--2---:R-:W-:-:S04]  /*01b0*/  UISETP.NE.U32.AND UP0, UPT, UR4, URZ, UPT ;  /* 0x000000ff0400728c */ /* 0x004fc8000bf05070 */
[----:B------:R-:W-:-:S09]  /*01c0*/  UISETP.NE.AND.EX UP0, UPT, UR5, URZ, UPT, UP0 ;  /* 0x000000ff0500728c */ /* 0x000fd2000bf05300 */
[----:B------:R-:W-:Y:S05]  /*01d0*/  BRA.U UP0, `(.L_x_2) ;  /* 0x0000000100287547 */ /* 0x000fea000b800000 */
[----:B------:R-:W2:Y:S02]  /*01e0*/  LDCU.64 UR4, c[0x0][0x8a8] ;  /* 0x00011500ff0477ac */ /* 0x000ea40008000a00 */
[----:B--2---:R-:W-:-:S04]  /*01f0*/  UISETP.NE.U32.AND UP0, UPT, UR4, URZ, UPT ;  /* 0x000000ff0400728c */ /* 0x004fc8000bf05070 */
[----:B------:R-:W-:-:S09]  /*0200*/  UISETP.NE.AND.EX UP0, UPT, UR5, URZ, UPT, UP0 ;  /* 0x000000ff0500728c */ /* 0x000fd2000bf05300 */
[----:B------:R-:W-:Y:S05]  /*0210*/  BRA.U !UP0, `(.L_x_3) ;  /* 0x0000000108107547 */ /* 0x000fea000b800000 */
[----:B------:R-:W2:Y:S01]  /*0220*/  LDC.64 R24, c[0x0][0x8a8] ;  /* 0x00022a00ff187b82 */ /* 0x000ea20000000a00 */
[----:B------:R-:W2:Y:S02]  /*0230*/  LDCU.64 UR4, c[0x0][0x358] ;  /* 0x00006b00ff0477ac */ /* 0x000ea40008000a00 */
[----:B--2---:R2:W5:Y:S01]  /*0240*/  LDG.E R24, desc[UR4][R24.64] ;  /* 0x0000000418187981 */ /* 0x004562000c1e1900 */
[----:B------:R-:W-:Y:S05]  /*0250*/  BRA `(.L_x_2) ;  /* 0x0000000000087947 */ /* 0x000fea0003800000 */
.L_x_3:
[----:B------:R-:W2:Y:S02]  /*0260*/  LDCU UR4, c[0x0][0x8a0] ;  /* 0x00011400ff0477ac */ /* 0x000ea40008000800 */
[----:B--2---:R-:W-:Y:S02]  /*0270*/  MOV R24, UR4 ;  /* 0x0000000400187c02 */ /* 0x004fe40008000f00 */
.L_x_2:
[----:B------:R-:W-:Y:S01]  /*0280*/  IMAD.U32 R0, RZ, RZ, UR18 ;  /* 0x00000012ff007e24 */ /* 0x000fe2000f8e00ff */
[----:B------:R-:W-:Y:S04]  /*0290*/  BSSY.RECONVERGENT B0, `(.L_x_4) ;  /* 0x000000c000007945 */ /* 0x000fe80003800200 */
[C---:B------:R-:W-:Y:S02]  /*02a0*/  ISETP.NE.OR P2, PT, R0.reuse, 0x1, !P1 ;  /* 0x000000010000780c */ /* 0x040fe40004f45670 */
[----:B------:R-:W-:-:S11]  /*02b0*/  ISETP.NE.OR P0, PT, R0, 0x3, !P1 ;  /* 0x000000030000780c */ /* 0x000fd60004f05670 */
[----:B------:R-:W-:Y:S05]  /*02c0*/  @P2 BRA `(.L_x_5) ;  /* 0x0000000000202947 */ /* 0x000fea0003800000 */
[----:B------:R-:W3:Y:S02]  /*02d0*/  LDCU.64 UR4, c[0x0][0x348] ;  /* 0x00006900ff0477ac */ /* 0x000ee40008000a00 */
[----:B---3--:R-:W-:Y:S02]  /*02e0*/  UIADD3 UR6, UP1, UPT, UR4, 0x80, URZ ;  /* 0x0000008004067890 */ /* 0x008fe4000ff3e0ff */
[----:B------:R-:W-:Y:S02]  /*02f0*/  UIADD3 UR4, UP0, UPT, UR4, 0x180, URZ ;  /* 0x0000018004047890 */ /* 0x000fe4000ff1e0ff */
[----:B------:R-:W-:Y:S02]  /*0300*/  UIADD3.X UR7, UPT, UPT, URZ, UR5, URZ, UP1, !UPT ;  /* 0x00000005ff077290 */ /* 0x000fe40008ffe4ff */
[----:B------:R-:W-:-:S07]  /*0310*/  UIADD3.X UR5, UPT, UPT, URZ, UR5, URZ, UP0, !UPT ;  /* 0x00000005ff057290 */ /* 0x000fce00087fe4ff */
[----:B------:R3:W-:Y:S02]  /*0320*/  UTMACCTL.PF [UR6] ;  /* 0x00000000060079b9 */ /* 0x0007e40008040000 */
[----:B------:R3:W-:Y:S02]  /*0330*/  UTMACCTL.PF [UR4] ;  /* 0x00000000040079b9 */ /* 0x0007e40008040000 */
[----:B---3--:R-:W-:Y:S01]  /*0340*/  NOP ;  /* 0x0000000000007918 */ /* 0x008fe20000000000 */
.L_x_5:
[----:B------:R-:W-:Y:S05]  /*0350*/  BSYNC.RECONVERGENT B0 ;  /* 0x0000000000007941 */ /* 0x000fea0003800200 */
.L_x_4:
[----:B------:R-:W-:Y:S04]  /*0360*/  BSSY.RECONVERGENT B0, `(.L_x_6) ;  /* 0x000000a000007945 */ /* 0x000fe80003800200 */
        /* <DEDUP_REMOVED lines=9> */
.L_x_7:
[----:B------:R-:W-:Y:S05]  /*0400*/  BSYNC.RECONVERGENT B0 ;  /* 0x0000000000007941 */ /* 0x000fea0003800200 */
.L_x_6:
[----:B------:R-:W3:Y:S01]  /*0410*/  LDCU.64 UR4, c[0x0][0x888] ;  /* 0x00011100ff0477ac */ /* 0x000ee20008000a00 */
[----:B------:R-:W-:Y:S02]  /*0420*/  UISETP.EQ.U32.AND UP2, UPT, UR8, URZ, UPT ;  /* 0x000000ff0800728c */ /* 0x000fe4000bf42070 */
[----:B------:R-:W-:Y:S02]  /*0430*/  UPLOP3.LUT UP4, UPT, UPT, UPT, UPT, 0x80, 0x8 ;  /* 0x000000000008789c */ /* 0x000fe40003f8f070 */
[----:B---3--:R-:W-:-:S04]  /*0440*/  UISETP.NE.U32.AND UP0, UPT, UR4, URZ, UPT ;  /* 0x000000ff0400728c */ /* 0x008fc8000bf05070 */
[----:B------:R-:W-:-:S04]  /*0450*/  UISETP.NE.AND.EX UP1, UPT, UR5, URZ, UPT, UP0 ;  /* 0x000000ff0500728c */ /* 0x000fc8000bf25300 */
[----:B------:R-:W-:-:S04]  /*0460*/  UISETP.EQ.OR.EX UP3, UPT, UR9, URZ, !UP1, UP2 ;  /* 0x000000ff0900728c */ /* 0x000fc8000cf62720 */
[----:B------:R-:W-:-:S06]  /*0470*/  UP2UR UR4, UPR, URZ, 0x8 ;  /* 0x00000008ff047883 */ /* 0x000fcc0008000000 */
[----:B------:R-:W-:Y:S01]  /*0480*/  MOV R51, UR4 ;  /* 0x0000000400337c02 */ /* 0x000fe20008000f00 */
[----:B------:R-:W-:Y:S06]  /*0490*/  BRA.U !UP3, `(.L_x_8) ;  /* 0x000000010b207547 */ /* 0x000fec000b800000 */
[----:B------:R-:W-:Y:S01]  /*04a0*/  UISETP.NE.U32.AND UP2, UPT, UR8, URZ, UPT ;  /* 0x000000ff0800728c */ /* 0x000fe2000bf45070 */
[----:B-----5:R-:W-:Y:S01]  /*04b0*/  FSETP.NEU.AND P0, PT, R27, RZ, PT ;  /* 0x000000ff1b00720b */ /* 0x020fe20003f0d000 */
[----:B------:R-:W-:Y:S02]  /*04c0*/  USEL UR4, URZ, 0xffffffff, UP1 ;  /* 0xffffffffff047887 */ /* 0x000fe40008800000 */
[----:B------:R-:W-:-:S10]  /*04d0*/  UISETP.NE.AND.EX UP2, UPT, UR9, URZ, UPT, UP2 ;  /* 0x000000ff0900728c */ /* 0x000fd4000bf45320 */
[----:B------:R-:W-:Y:S01]  /*04e0*/  VOTEU.ANY UP0, P0 ;  /* 0x0000000000ff7886 */ /* 0x000fe20000000100 */
[----:B------:R-:W-:-:S04]  /*04f0*/  @!UP2 USEL UR4, URZ, 0xffffffff, UP0 ;  /* 0xffffffffff04a887 */ /* 0x000fc80008000000 */
[----:B------:R-:W-:-:S04]  /*0500*/  ULOP3.LUT UR4, UR4, 0x1, URZ, 0xc0, !UPT ;  /* 0x0000000104047892 */ /* 0x000fc8000f8ec0ff */
[----:B------:R-:W-:-:S11]  /*0510*/  UISETP.NE.U32.AND UP4, UPT, UR4, 0x1, UPT ;  /* 0x000000010400788c */ /* 0x000fd6000bf85070 */
.L_x_8:
[----:B------:R-:W3:Y:S01]  /*0520*/  SHFL.IDX PT, R0, R47, RZ, 0x1f ;  /* 0x00001fff2f007589 */ /* 0x000ee200000e0000 */
[----:B------:R-:W-:-:S04]  /*0530*/  UISETP.NE.AND UP0, UPT, UR18, 0x2, UPT ;  /* 0x000000021200788c */ /* 0x000fc8000bf05270 */
[----:B------:R-:W-:Y:S02]  /*0540*/  UISETP.EQ.AND UP2, UPT, UR48, URZ, !UP0 ;  /* 0x000000ff3000728c */ /* 0x000fe4000c742270 */
[----:B------:R-:W-:-:S04]  /*0550*/  USEL UR55, URZ, 0x1, UP0 ;  /* 0x00000001ff377887 */ /* 0x000fc80008000000 */
[----:B------:R-:W-:Y:S02]  /*0560*/  PLOP3.LUT P3, PT, P1, PT, UP2, 0x80, 0x8 ;  /* 0x000000000008781c */ /* 0x000fe40000f6f028 */
[----:B---3--:R-:W-:-:S13]  /*0570*/  ISETP.NE.AND P0, PT, R0, RZ, PT ;  /* 0x000000ff0000720c */ /* 0x008fda0003f05270 */
[----:B------:R-:W-:Y:S05]  /*0580*/  @P0 BRA `(.L_x_9) ;  /* 0x00000000005c0947 */ /* 0x000fea0003800000 */
[----:B------:R-:W-:Y:S01]  /*0590*/  UMOV UR4, 0x400 ;  /* 0x0000040000047882 */ /* 0x000fe20000000000 */
[----:B------:R-:W-:Y:S01]  /*05a0*/  UMOV UR8, 0x1 ;  /* 0x0000000100087882 */ /* 0x000fe20000000000 */
[----:B------:R-:W-:Y:S01]  /*05b0*/  UMOV UR6, 0x2 ;  /* 0x0000000200067882 */ /* 0x000fe20000000000 */
[----:B------:R-:W-:Y:S02]  /*05c0*/  ULEA UR4, UR47, UR4, 0x18 ;  /* 0x000000042f047291 */ /* 0x000fe4000f8ec0ff */
[----:B------:R-:W-:-:S04]  /*05d0*/  UIADD3 UR8, UPT, UPT, -UR8, 0x100000, URZ ;  /* 0x0010000008087890 */ /* 0x000fc8000fffe1ff */
[----:B------:R-:W-:Y:S02]  /*05e0*/  USHF.L.U32 UR9, UR8, 0xb, URZ ;  /* 0x0000000b08097899 */ /* 0x000fe400080006ff */
[----:B------:R-:W-:Y:S02]  /*05f0*/  USHF.L.U32 UR8, UR8, 0x1, URZ ;  /* 0x0000000108087899 */ /* 0x000fe400080006ff */
[----:B------:R-:W-:-:S04]  /*0600*/  UIADD3 UR6, UPT, UPT, -UR6, 0x100000, URZ ;  /* 0x0010000006067890 */ /* 0x000fc8000fffe1ff */
[----:B------:R-:W-:Y:S02]  /*0610*/  USHF.L.U32 UR7, UR6, 0xb, URZ ;  /* 0x0000000b06077899 */ /* 0x000fe400080006ff */
[----:B------:R-:W-:Y:S01]  /*0620*/  USHF.L.U32 UR6, UR6, 0x1, URZ ;  /* 0x0000000106067899 */ /* 0x000fe200080006ff */
[----:B------:R-:W-:Y:S01]  /*0630*/  ELECT P0, URZ, PT ;  /* 0x0000000000ff782f */ /* 0x000fe20003800000 */
[----:B------:R-:W3:Y:S02]  /*0640*/  FENCE.VIEW.ASYNC.S ;  /* 0x00000000000073c6 */ /* 0x000ee40000000000 */
[----:B---3--:R3:W4:Y:S08]  /*0650*/  SYNCS.EXCH.64 URZ, [UR4], UR8 ;  /* 0x0000000804ff75b2 */ /* 0x0087300008000100 */
[----:B------:R3:W1:Y:S01]  /*0660*/  SYNCS.EXCH.64 URZ, [UR4+0x28], UR6 ;  /* 0x0000280604ff75b2 */ /* 0x0006620008000100 */
        /* <DEDUP_REMOVED lines=8> */
[----:B------:R-:W-:Y:S01]  /*06f0*/  NOP ;  /* 0x0000000000007918 */ /* 0x000fe20000000000 */
.L_x_9:
[----:B------:R-:W2:Y:S01]  /*0700*/  SHFL.IDX PT, R0, R47, RZ, 0x1f ;  /* 0x00001fff2f007589 */ /* 0x000ea200000e0000 */
[----:B------:R-:W-:Y:S01]  /*0710*/  NOP ;  /* 0x0000000000007918 */ /* 0x000fe20000000000 */
[----:B--2---:R-:W-:-:S13]  /*0720*/  ISETP.NE.AND P0, PT, R0, 0x1, PT ;  /* 0x000000010000780c */ /* 0x004fda0003f05270 */
[----:B------:R-:W-:Y:S05]  /*0730*/  @P0 BRA `(.L_x_10) ;  /* 0x0000000000540947 */ /* 0x000fea0003800000 */
[----:B---3--:R-:W-:Y:S01]  /*0740*/  UMOV UR4, 0x400 ;  /* 0x0000040000047882 */ /* 0x008fe20000000000 */
        /* <DEDUP_REMOVED lines=10> */
[----:B------:R-:W2:Y:S02]  /*07f0*/  FENCE.VIEW.ASYNC.S ;  /* 0x00000000000073c6 */ /* 0x000ea40000000000 */
[----:B--2---:R2:W3:Y:S08]  /*0800*/  SYNCS.EXCH.64 URZ, [UR4+0x50], UR8 ;  /* 0x0000500804ff75b2 */ /* 0x0044f00008000100 */
        /* <DEDUP_REMOVED lines=8> */
.L_x_10:
[----:B------:R-:W4:Y:S01]  /*0890*/  SHFL.IDX PT, R0, R47, RZ, 0x1f ;  /* 0x00001fff2f007589 */ /* 0x000f2200000e0000 */
[----:B------:R-:W-:Y:S01]  /*08a0*/  NOP ;  /* 0x0000000000007918 */ /* 0x000fe20000000000 */
[----:B----4-:R-:W-:-:S13]  /*08b0*/  ISETP.NE.AND P0, PT, R0, 0x3, PT ;  /* 0x000000030000780c */ /* 0x010fda0003f05270 */
[----:B------:R-:W-:Y:S05]  /*08c0*/  @P0 BRA `(.L_x_11) ;  /* 0x00000000002c0947 */ /* 0x000fea0003800000 */
[----:B--23--:R-:W-:Y:S01]  /*08d0*/  UMOV UR6, 0x400 ;  /* 0x0000040000067882 */ /* 0x00cfe20000000000 */
[----:B------:R-:W-:Y:S01]  /*08e0*/  UMOV UR4, 0x20 ;  /* 0x0000002000047882 */ /* 0x000fe20000000000 */
[----:B------:R-:W-:Y:S02]  /*08f0*/  ULEA UR6, UR47, UR6, 0x18 ;  /* 0x000000062f067291 */ /* 0x000fe4000f8ec0ff */
[----:B------:R-:W-:-:S04]  /*0900*/  UIADD3 UR4, UPT, UPT, -UR4, 0x100000, URZ ;  /* 0x0010000004047890 */ /* 0x000fc8000fffe1ff */
[----:B------:R-:W-:Y:S02]  /*0910*/  USHF.L.U32 UR5, UR4, 0xb, URZ ;  /* 0x0000000b04057899 */ /* 0x000fe400080006ff */
[----:B------:R-:W-:Y:S01]  /*0920*/  USHF.L.U32 UR4, UR4, 0x1, URZ ;  /* 0x0000000104047899 */ /* 0x000fe200080006ff */
[----:B------:R-:W-:Y:S01]  /*0930*/  ELECT P0, URZ, PT ;  /* 0x0000000000ff782f */ /* 0x000fe20003800000 */
[----:B------:R-:W2:Y:S10]  /*0940*/  FENCE.VIEW.ASYNC.S ;  /* 0x00000000000073c6 */ /* 0x000eb40000000000 */
[----:B--2---:R4:W2:Y:S01]  /*0950*/  SYNCS.EXCH.64 URZ, [UR6+0x90], UR4 ;  /* 0x0000900406ff75b2 */ /* 0x0048a20008000100 */
[----:B------:R4:W3:Y:S02]  /*0960*/  SYNCS.EXCH.64 URZ, [UR6+0x98], UR4 ;  /* 0x0000980406ff75b2 */ /* 0x0008e40008000100 */
[----:B----4-:R-:W-:Y:S01]  /*0970*/  NOP ;  /* 0x0000000000007918 */ /* 0x010fe20000000000 */
.L_x_11:
[----:B------:R-:W4:Y:S01]  /*0980*/  SHFL.IDX PT, R0, R47, RZ, 0x1f ;  /* 0x00001fff2f007589 */ /* 0x000f2200000e0000 */
[----:B------:R-:W-:Y:S01]  /*0990*/  NOP ;  /* 0x0000000000007918 */ /* 0x000fe20000000000 */
[----:B----4-:R-:W-:-:S13]  /*09a0*/  ISETP.NE.AND P0, PT, R0, 0x4, PT ;  /* 0x000000040000780c */ /* 0x010fda0003f05270 */
[----:B------:R-:W-:Y:S05]  /*09b0*/  @P0 BRA `(.L_x_12) ;  /* 0x0000000000480947 */ /* 0x000fea0003800000 */
[----:B--23--:R-:W-:Y:S01]  /*09c0*/  UMOV UR4, 0x3a0 ;  /* 0x000003a000047882 */ /* 0x00cfe20000000000 */
[----:B------:R-:W-:Y:S01]  /*09d0*/  UMOV UR6, 0x400 ;  /* 0x0000040000067882 */ /* 0x000fe20000000000 */
[----:B------:R-:W-:Y:S01]  /*09e0*/  USEL UR4, UR4, 0x320, UP4 ;  /* 0x0000032004047887 */ /* 0x000fe2000a000000 */
        /* <DEDUP_REMOVED lines=10> */
[----:B--2---:R4:W2:Y:S08]  /*0a90*/  SYNCS.EXCH.64 URZ, [UR6+0xa0], UR8 ;  /* 0x0000a00806ff75b2 */ /* 0x0048b00008000100 */
[----:B------:R4:W3:Y:S01]  /*0aa0*/  SYNCS.EXCH.64 URZ, [UR6+0xb0], UR4 ;  /* 0x0000b00406ff75b2 */ /* 0x0008e20008000100 */
[----:B------:R4:W1:Y:S01]  /*0ab0*/  SYNCS.EXCH.64 URZ, [UR6+0xa8], UR8 ;  /* 0x0000a80806ff75b2 */ /* 0x0008620008000100 */
[----:B------:R4:W1:Y:S02]  /*0ac0*/  SYNCS.EXCH.64 URZ, [UR6+0xb8], UR4 ;  /* 0x0000b80406ff75b2 */ /* 0x0008640008000100 */
[----:B----4-:R-:W-:Y:S01]  /*0ad0*/  NOP ;  /* 0x0000000000007918 */ /* 0x010fe20000000000 */
.L_x_12:
[----:B------:R-:W4:Y:S01]  /*0ae0*/  SHFL.IDX PT, R0, R47, RZ, 0x1f ;  /* 0x00001fff2f007589 */ /* 0x000f2200000e0000 */
[----:B------:R-:W-:Y:S01]  /*0af0*/  NOP ;  /* 0x0000000000007918 */ /* 0x000fe20000000000 */
[----:B----4-:R-:W-:-:S13]  /*0b00*/  ISETP.NE.AND P0, PT, R0, 0x5, PT ;  /* 0x000000050000780c */ /* 0x010fda0003f05270 */
[----:B------:R-:W-:Y:S05]  /*0b10*/  @P0 BRA `(.L_x_13) ;  /* 0x0000000000540947 */ /* 0x000fea0003800000 */
[----:B--23--:R-:W-:Y:S01]  /*0b20*/  UMOV UR4, 0x400 ;  /* 0x0000040000047882 */ /* 0x00cfe20000000000 */
        /* <DEDUP_REMOVED lines=14> */
[----:B------:R4:W1:Y:S01]  /*0c10*/  SYNCS.EXCH.64 URZ, [UR4+0xe8], UR8 ;  /* 0x0000e80804ff75b2 */ /* 0x0008620008000100 */
[----:B------:R4:W1:Y:S01]  /*0c20*/  SYNCS.EXCH.64 URZ, [UR4+0xd0], UR6 ;  /* 0x0000d00604ff75b2 */ /* 0x0008620008000100 */
[----:B------:R4:W1:Y:S01]  /*0c30*/  SYNCS.EXCH.64 URZ, [UR4+0xf0], UR8 ;  /* 0x0000f00804ff75b2 */ /* 0x0008620008000100 */
[----:B------:R4:W1:Y:S01]  /*0c40*/  SYNCS.EXCH.64 URZ, [UR4+0xd8], UR6 ;  /* 0x0000d80604ff75b2 */ /* 0x0008620008000100 */
[----:B------:R4:W1:Y:S02]  /*0c50*/  SYNCS.EXCH.64 URZ, [UR4+0xf8], UR8 ;  /* 0x0000f80804ff75b2 */ /* 0x0008640008000100 */
[----:B----4-:R-:W-:Y:S01]  /*0c60*/  NOP ;  /* 0x0000000000007918 */ /* 0x010fe20000000000 */
.L_x_13:
[----:B------:R-:W4:Y:S01]  /*0c70*/  SHFL.IDX PT, R0, R47, RZ, 0x1f ;  /* 0x00001fff2f007589 */ /* 0x000f2200000e0000 */
[----:B------:R-:W-:Y:S01]  /*0c80*/  ISETP.NE.OR P1, PT, RZ, UR18, !P1 ;  /* 0x00000012ff007c0c */ /* 0x000fe2000cf25670 */
        /* <DEDUP_REMOVED lines=12> */
[----:B------:R4:W3:Y:S01]  /*0d50*/  SYNCS.EXCH.64 URZ, [UR4+0x110], UR6 ;  /* 0x0001100604ff75b2 */ /* 0x0008e20008000100 */
[----:B------:R4:W1:Y:S01]  /*0d60*/  SYNCS.EXCH.64 URZ, [UR4+0x108], UR6 ;  /* 0x0001080604ff75b2 */ /* 0x0008620008000100 */
[----:B------:R4:W1:Y:S02]  /*0d70*/  SYNCS.EXCH.64 URZ, [UR4+0x118], UR6 ;  /* 0x0001180604ff75b2 */ /* 0x0008640008000100 */
[----:B----4-:R-:W-:Y:S01]  /*0d80*/  NOP ;  /* 0x0000000000007918 */ /* 0x010fe20000000000 */
.L_x_14:
[----:B------:R-:W-:Y:S01]  /*0d90*/  VOTEU.ALL UP0, P1 ;  /* 0x0000000000ff7886 */ /* 0x000fe20000800000 */
[----:B--23--:R-:W-:Y:S01]  /*0da0*/  UMOV UR4, 0x20 ;  /* 0x0000002000047882 */ /* 0x00cfe20000000000 */
[----:B------:R-:W2:Y:S01]  /*0db0*/  LDCU UR7, c[0x0][0x36c] ;  /* 0x00006d80ff0777ac */ /* 0x000ea20008000800 */
[----:B------:R-:W-:Y:S01]  /*0dc0*/  NOP ;  /* 0x0000000000007918 */ /* 0x000fe20000000000 */
[----:B------:R-:W-:Y:S01]  /*0dd0*/  LOP3.LUT R0, R60, 0x1f, RZ, 0xc0, !PT ;  /* 0x0000001f3c007812 */ /* 0x000fe200078ec0ff */
[----:B------:R-:W-:Y:S01]  /*0de0*/  @!UP0 UMOV UR6, 0x400 ;  /* 0x0000040000068882 */ /* 0x000fe20000000000 */
[----:B------:R-:W-:-:S04]  /*0df0*/  @!UP0 UIADD3 UR4, UPT, UPT, -UR4, 0x100000, URZ ;  /* 0x0010000004048890 */ /* 0x000fc8000fffe1ff */
[----:B------:R-:W-:Y:S02]  /*0e00*/  @!UP0 USHF.L.U32 UR5, UR4, 0xb, URZ ;  /* 0x0000000b04058899 */ /* 0x000fe400080006ff */
[----:B------:R-:W-:Y:S02]  /*0e10*/  @!UP0 USHF.L.U32 UR4, UR4, 0x1, URZ ;  /* 0x0000000104048899 */ /* 0x000fe400080006ff */
[----:B------:R-:W-:Y:S01]  /*0e20*/  @!UP0 ULEA UR6, UR47, UR6, 0x18 ;  /* 0x000000062f068291 */ /* 0x000fe2000f8ec0ff */
[----:B------:R-:W-:Y:S01]  /*0e30*/  VOTEU.ALL UP0, P1 ;  /* 0x0000000000ff7886 */ /* 0x000fe20000800000 */
[----:B------:R-:W-:Y:S02]  /*0e40*/  UISETP.NE.AND UP5, UPT, UR18, URZ, UPT ;  /* 0x000000ff1200728c */ /* 0x000fe4000bfa5270 */
[----:B--2---:R-:W-:Y:S01]  /*0e50*/  UISETP.EQ.U32.AND UP6, UPT, UR7, 0x1, UPT ;  /* 0x000000010700788c */ /* 0x004fe2000bfc2070 */
[----:B------:R-:W2:Y:S07]  /*0e60*/  FENCE.VIEW.ASYNC.S ;  /* 0x00000000000073c6 */ /* 0x000eae0000000000 */
[----:B--2---:R2:W3:Y:S01]  /*0e70*/  @!UP0 SYNCS.EXCH.64 URZ, [UR6+0x120], UR4 ;  /* 0x0001200406ff85b2 */ /* 0x0044e20008000100 */
[----:B------:R-:W-:Y:S05]  /*0e80*/  BRA.U !UP6, `(.L_x_15) ;  /* 0x000000010e087547 */ /* 0x000fea000b800000 */
[----:B-1-3--:R-:W-:Y:S01]  /*0e90*/  UCGABAR_ARV ;  /* 0x00000000000079c7 */ /* 0x00afe20008000000 */
[----:B------:R-:W-:Y:S05]  /*0ea0*/  BRA `(.L_x_16) ;  /* 0x0000000000047947 */ /* 0x000fea0003800000 */
.L_x_15:
[----:B-1-3--:R-:W-:Y:S01]  /*0eb0*/  NOP ;  /* 0x0000000000007918 */ /* 0x00afe20000000000 */
.L_x_16:
[----:B------:R-:W1:Y:S01]  /*0ec0*/  S2UR UR31, SR_CTAID.X ;  /* 0x00000000001f79c3 */ /* 0x000e620000002500 */
[----:B------:R-:W-:-:S05]  /*0ed0*/  CS2R.32 R50, SR_CgaSize ;  /* 0x0000000000327805 */ /* 0x000fca0000008a00 */
[----:B------:R-:W-:-:S05]  /*0ee0*/  IMAD R50, R50, -0xa0, RZ ;  /* 0xffffff6032327824 */ /* 0x000fca00078e02ff */
[----:B--2---:R-:W-:-:S14]  /*0ef0*/  R2UR UR5, R50 ;  /* 0x00000000320572ca */ /* 0x004fdc00000e0000 */
[----:B------:R-:W2:Y:S01]  /*0f00*/  LDCU UR5, c[0x0][UR5+0x2b0] ;  /* 0x00005600050577ac */ /* 0x000ea20008000800 */
[----:B------:R-:W-:-:S05]  /*0f10*/  CS2R.32 R50, SR_CgaSize ;  /* 0x0000000000327805 */ /* 0x000fca0000008a00 */
[----:B------:R-:W-:-:S05]  /*0f20*/  IMAD R50, R50, -0xa0, RZ ;  /* 0xffffff6032327824 */ /* 0x000fca00078e02ff */
[----:B------:R-:W-:-:S14]  /*0f30*/  R2UR UR4, R50 ;  /* 0x00000000320472ca */ /* 0x000fdc00000e0000 */
[----:B------:R-:W3:Y:S01]  /*0f40*/  LDCU UR4, c[0x0][UR4+0x2b4] ;  /* 0x00005680040477ac */ /* 0x000ee20008000800 */
[----:B------:R-:W4:Y:S01]  /*0f50*/  S2UR UR30, SR_CTAID.Y ;  /* 0x00000000001e79c3 */ /* 0x000f220000002600 */
[----:B------:R-:W-:-:S05]  /*0f60*/  CS2R.32 R50, SR_CgaSize ;  /* 0x0000000000327805 */ /* 0x000fca0000008a00 */
[----:B------:R-:W-:-:S05]  /*0f70*/  IMAD R50, R50, -0xa0, RZ ;  /* 0xffffff6032327824 */ /* 0x000fca00078e02ff */
[----:B------:R-:W-:-:S14]  /*0f80*/  R2UR UR7, R50 ;  /* 0x00000000320772ca */ /* 0x000fdc00000e0000 */
[----:B------:R-:W3:Y:S01]  /*0f90*/  LDCU UR7, c[0x0][UR7+0x2a4] ;  /* 0x00005480070777ac */ /* 0x000ee20008000800 */
[----:B------:R-:W-:-:S05]  /*0fa0*/  CS2R.32 R50, SR_CgaSize ;  /* 0x0000000000327805 */ /* 0x000fca0000008a00 */
[----:B------:R-:W-:-:S05]  /*0fb0*/  IMAD R50, R50, -0xa0, RZ ;  /* 0xffffff6032327824 */ /* 0x000fca00078e02ff */
[----:B------:R-:W-:-:S14]  /*0fc0*/  R2UR UR63, R50 ;  /* 0x00000000323f72ca */ /* 0x000fdc00000e0000 */
[----:B------:R-:W3:Y:S01]  /*0fd0*/  LDCU UR63, c[0x0][UR63+0x2a0] ;  /* 0x000054003f3f77ac */ /* 0x000ee20008000800 */
[----:B------:R-:W-:Y:S01]  /*0fe0*/  UISETP.GT.U32.AND UP0, UPT, UR48, 0xffff, UPT ;  /* 0x0000ffff3000788c */ /* 0x000fe2000bf04070 */
[----:B------:R-:W3:Y:S01]  /*0ff0*/  LDCU UR19, c[0x0][0xb24] ;  /* 0x00016480ff1377ac */ /* 0x000ee20008000800 */
[----:B------:R-:W3:Y:S01]  /*1000*/  LDCU UR45, c[0x0][0xb24] ;  /* 0x00016480ff2d77ac */ /* 0x000ee20008000800 */
[----:B-1----:R-:W-:Y:S01]  /*1010*/  I2FP.F32.U32 R3, UR31 ;  /* 0x0000001f00037c45 */ /* 0x002fe20008201000 */
[----:B------:R-:W1:Y:S04]  /*1020*/  LDCU UR23, c[0x0][0xb30] ;  /* 0x00016600ff1777ac */ /* 0x000e680008000800 */
[----:B--2---:R-:W-:Y:S01]  /*1030*/  FMUL R3, R3, UR5 ;  /* 0x0000000503037c20 */ /* 0x004fe20008400000 */
[----:B------:R-:W-:Y:S01]  /*1040*/  USHF.L.U32 UR24, UR47, 0xa, URZ ;  /* 0x0000000a2f187899 */ /* 0x000fe200080006ff */
[----:B----4-:R-:W-:Y:S01]  /*1050*/  I2FP.F32.U32 R2, UR30 ;  /* 0x0000001e00027c45 */ /* 0x010fe20008201000 */
[----:B------:R-:W-:-:S03]  /*1060*/  USHF.L.U32 UR46, UR31, 0x6, URZ ;  /* 0x000000061f2e7899 */ /* 0x000fc600080006ff */
[----:B------:R-:W2:Y:S01]  /*1070*/  F2I.U32.TRUNC.NTZ R3, R3 ;  /* 0x0000000300037305 */ /* 0x000ea2000020f000 */
[----:B------:R-:W-:Y:S01]  /*1080*/  USEL UR21, UR48, 0xffff, !UP0 ;  /* 0x0000ffff30157887 */ /* 0x000fe2000c000000 */
[----:B---3--:R-:W-:-:S06]  /*1090*/  FMUL R2, R2, UR4 ;  /* 0x0000000402027c20 */ /* 0x008fcc0008400000 */
[----:B------:R-:W3:Y:S01]  /*10a0*/  F2I.U32.TRUNC.NTZ R2, R2 ;  /* 0x0000000200027305 */ /* 0x000ee2000020f000 */
[----:B--2---:R-:W-:Y:S02]  /*10b0*/  R2UR UR4, R3 ;  /* 0x00000000030472ca */ /* 0x004fe400000e0000 */
[----:B------:R-:W-:Y:S02]  /*10c0*/  PRMT R3, RZ, 0x7610, R3 ;  /* 0x00007610ff037816 */ /* 0x000fe40000000003 */
[----:B---3--:R-:W-:Y:S02]  /*10d0*/  R2UR UR6, R2 ;  /* 0x00000000020672ca */ /* 0x008fe400000e0000 */
[----:B------:R-:W-:-:S07]  /*10e0*/  PRMT R2, RZ, 0x7610, R2 ;  /* 0x00007610ff027816 */ /* 0x000fce0000000002 */
[----:B------:R-:W-:-:S04]  /*10f0*/  UIADD3 UR5, UPT, UPT, -UR4, URZ, URZ ;  /* 0x000000ff04057290 */ /* 0x000fc8000fffe1ff */
[----:B------:R-:W-:Y:S02]  /*1100*/  UIMAD UR63, UR63, UR5, UR31 ;  /* 0x000000053f3f72a4 */ /* 0x000fe4000f8e021f */
[----:B------:R-:W-:-:S04]  /*1110*/  UIADD3 UR4, UPT, UPT, -UR6, URZ, URZ ;  /* 0x000000ff06047290 */ /* 0x000fc8000fffe1ff */
[----:B------:R-:W-:-:S06]  /*1120*/  UIMAD UR4, UR7, UR4, UR30 ;  /* 0x00000004070472a4 */ /* 0x000fcc000f8e021e */
[----:B------:R-:W-:Y:S01]  /*1130*/  IMAD.U32 R50, RZ, RZ, UR4 ;  /* 0x00000004ff327e24 */ /* 0x000fe2000f8e00ff */
[----:B-1----:R-:W-:Y:S06]  /*1140*/  BRA.U UP5, `(.L_x_17) ;  /* 0x0000000105407547 */ /* 0x002fec000b800000 */
[----:B------:R-:W-:Y:S01]  /*1150*/  R2UR UR4, R50 ;  /* 0x00000000320472ca */ /* 0x000fe200000e0000 */
[----:B------:R-:W-:-:S12]  /*1160*/  ULOP3.LUT UR7, UR63, 0xfffffffe, URZ, 0xc0, !UPT ;  /* 0xfffffffe3f077892 */ /* 0x000fd8000f8ec0ff */
[----:B------:R-:W-:Y:S02]  /*1170*/  UISETP.NE.AND UP0, UPT, UR4, URZ, UPT ;  /* 0x000000ff0400728c */ /* 0x000fe4000bf05270 */
[----:B------:R-:W-:Y:S02]  /*1180*/  ULOP3.LUT UR4, UR63, 0x2, URZ, 0x3c, !UPT ;  /* 0x000000023f047892 */ /* 0x000fe4000f8e3cff */
[----:B------:R-:W-:Y:S02]  /*1190*/  UISETP.GT.U32.AND UP2, UPT, UR63, 0x1, UP0 ;  /* 0x000000013f00788c */ /* 0x000fe40008744070 */
[----:B------:R-:W-:Y:S02]  /*11a0*/  UISETP.GT.U32.AND UP0, UPT, UR4, 0x1, UP0 ;  /* 0x000000010400788c */ /* 0x000fe40008704070 */
[----:B------:R-:W-:Y:S02]  /*11b0*/  USEL UR5, URZ, 0x2, UP2 ;  /* 0x00000002ff057887 */ /* 0x000fe40009000000 */
[----:B------:R-:W-:-:S02]  /*11c0*/  USEL UR6, URZ, 0x1, UP2 ;  /* 0x00000001ff067887 */ /* 0x000fc40009000000 */
[----:B------:R-:W-:Y:S02]  /*11d0*/  USEL UR4, URZ, 0x4, UP0 ;  /* 0x00000004ff047887 */ /* 0x000fe40008000000 */
[----:B------:R-:W-:Y:S02]  /*11e0*/  USEL UR8, URZ, 0x8, UP0 ;  /* 0x00000008ff087887 */ /* 0x000fe40008000000 */
[----:B------:R-:W-:-:S03]  /*11f0*/  UIADD3 UR4, UPT, UPT, UR4, UR5, UR6 ;  /* 0x0000000504047290 */ /* 0x000fc6000fffe006 */
[----:B------:R-:W-:Y:S01]  /*1200*/  UMOV UR5, 0x3 ;  /* 0x0000000300057882 */ /* 0x000fe20000000000 */
[----:B------:R-:W-:Y:S02]  /*1210*/  UIADD3 UR4, UPT, UPT, UR4, UR8, URZ ;  /* 0x0000000804047290 */ /* 0x000fe4000fffe0ff */
[----:B------:R-:W-:-:S04]  /*1220*/  USHF.L.U32 UR5, UR5, UR7, URZ ;  /* 0x0000000705057299 */ /* 0x000fc800080006ff */
[----:B------:R-:W-:Y:S02]  /*1230*/  MOV R3, UR4 ;  /* 0x0000000400037c02 */ /* 0x000fe40008000f00 */
[----:B------:R-:W-:-:S07]  /*1240*/  IMAD.U32 R2, RZ, RZ, UR5 ;  /* 0x00000005ff027e24 */ /* 0x000fce000f8e00ff */
.L_x_17:
[----:B------:R-:W1:Y:S01]  /*1250*/  S2UR UR36, SR_CTAID.Z ;  /* 0x00000000002479c3 */ /* 0x000e620000002700 */
[----:B------:R-:W-:Y:S01]  /*1260*/  UISETP.GE.AND UP0, UPT, UR19, 0x1, UPT ;  /* 0x000000011300788c */ /* 0x000fe2000bf06270 */
[----:B------:R-:W-:-:S08]  /*1270*/  UMOV UR25, 0x5 ;  /* 0x0000000500197882 */ /* 0x000fd00000000000 */
[----:B------:R-:W-:Y:S05]  /*1280*/  BRA.U !UP0, `(.L_x_18) ;  /* 0x0000000108d07547 */ /* 0x000fea000b800000 */
[----:B------:R-:W2:Y:S01]  /*1290*/  LDCU.128 UR12, c[0x0][0xb10] ;  /* 0x00016200ff0c77ac */ /* 0x000ea20008000c00 */
[----:B------:R-:W3:Y:S01]  /*12a0*/  LDCU UR6, c[0x0][0x370] ;  /* 0x00006e00ff0677ac */ /* 0x000ee20008000800 */
[----:B------:R-:W4:Y:S01]  /*12b0*/  LDCU UR7, c[0x0][0x374] ;  /* 0x00006e80ff0777ac */ /* 0x000f220008000800 */
[----:B------:R-:W1:Y:S01]  /*12c0*/  LDCU UR20, c[0x0][0xb0c] ;  /* 0x00016180ff1477ac */ /* 0x000e620008000800 */
[----:B------:R-:W1:Y:S01]  /*12d0*/  LDCU UR22, c[0x0][0xb20] ;  /* 0x00016400ff1677ac */ /* 0x000e620008000800 */
[----:B------:R-:W1:Y:S01]  /*12e0*/  LDCU.64 UR8, c[0x0][0xb28] ;  /* 0x00016500ff0877ac */ /* 0x000e620008000a00 */
[----:B--2---:R-:W-:Y:S02]  /*12f0*/  UISETP.NE.AND UP3, UPT, UR14, 0x1, UPT ;  /* 0x000000010e00788c */ /* 0x004fe4000bf65270 */
[----:B----4-:R-:W-:Y:S02]  /*1300*/  UIMAD.WIDE.U32 UR10, UR7, UR15, URZ ;  /* 0x0000000f070a72a5 */ /* 0x010fe4000f8e00ff */
[----:B---3--:R-:W-:-:S02]  /*1310*/  UIMAD.WIDE.U32 UR16, UR6, UR12, URZ ;  /* 0x0000000c061072a5 */ /* 0x008fc4000f8e00ff */
[----:B-1----:R-:W-:Y:S02]  /*1320*/  UISETP.NE.AND UP0, UPT, UR20, 0x1, UPT ;  /* 0x000000011400788c */ /* 0x002fe4000bf05270 */
[----:B------:R-:W-:Y:S01]  /*1330*/  UIMAD.WIDE.U32 UR4, UR31, UR12, URZ ;  /* 0x0000000c1f0472a5 */ /* 0x000fe2000f8e00ff */
[----:B------:R-:W-:Y:S02]  /*1340*/  UMOV UR10, UR11 ;  /* 0x0000000b000a7c82 */ /* 0x000fe40008000000 */
[----:B------:R-:W-:Y:S01]  /*1350*/  UMOV UR16, UR17 ;  /* 0x0000001100107c82 */ /* 0x000fe20008000000 */
[----:B------:R-:W-:Y:S02]  /*1360*/  @UP3 USHF.R.U32.HI UR7, URZ, UR22, UR10 ;  /* 0x00000016ff073299 */ /* 0x000fe4000801160a */
[----:B------:R-:W-:Y:S02]  /*1370*/  UISETP.NE.AND UP2, UPT, UR19, 0x1, UPT ;  /* 0x000000011300788c */ /* 0x000fe4000bf45270 */
[----:B------:R-:W-:-:S02]  /*1380*/  USHF.R.U32.HI UR5, URZ, UR13, UR5 ;  /* 0x0000000dff057299 */ /* 0x000fc40008011605 */
[----:B------:R-:W-:Y:S02]  /*1390*/  @UP0 USHF.R.U32.HI UR6, URZ, UR13, UR16 ;  /* 0x0000000dff060299 */ /* 0x000fe40008011610 */
[----:B------:R-:W-:Y:S02]  /*13a0*/  UIMAD.WIDE.U32 UR12, UR30, UR15, URZ ;  /* 0x0000000f1e0c72a5 */ /* 0x000fe4000f8e00ff */
[----:B------:R-:W-:Y:S02]  /*13b0*/  UIMAD.WIDE.U32 UR10, UR7, UR8, URZ ;  /* 0x00000008070a72a5 */ /* 0x000fe4000f8e00ff */
[----:B------:R-:W-:Y:S02]  /*13c0*/  UIMAD.WIDE.U32 UR16, UR6, UR8, URZ ;  /* 0x00000008061072a5 */ /* 0x000fe4000f8e00ff */
[----:B------:R-:W-:Y:S01]  /*13d0*/  USEL UR5, UR31, UR5, !UP0 ;  /* 0x000000051f057287 */ /* 0x000fe2000c000000 */
[----:B------:R-:W-:Y:S02]  /*13e0*/  UMOV UR4, UR13 ;  /* 0x0000000d00047c82 */ /* 0x000fe40008000000 */
[----:B------:R-:W-:Y:S01]  /*13f0*/  UMOV UR10, UR11 ;  /* 0x0000000b000a7c82 */ /* 0x000fe20008000000 */
[----:B------:R-:W-:-:S02]  /*1400*/  USHF.R.U32.HI UR4, URZ, UR22, UR4 ;  /* 0x00000016ff047299 */ /* 0x000fc40008011604 */
[----:B------:R-:W-:Y:S01]  /*1410*/  @UP2 USHF.R.U32.HI UR7, URZ, UR9, UR10 ;  /* 0x00000009ff072299 */ /* 0x000fe2000801160a */
[----:B------:R-:W-:Y:S01]  /*1420*/  UMOV UR16, UR17 ;  /* 0x0000001100107c82 */ /* 0x000fe20008000000 */
[----:B------:R-:W-:Y:S02]  /*1430*/  USEL UR4, UR30, UR4, !UP3 ;  /* 0x000000041e047287 */ /* 0x000fe4000d800000 */
[----:B------:R-:W-:Y:S02]  /*1440*/  @UP2 USHF.R.U32.HI UR6, URZ, UR9, UR16 ;  /* 0x00000009ff062299 */ /* 0x000fe40008011610 */
[----:B------:R-:W-:Y:S02]  /*1450*/  UIMAD UR7, UR7, UR19, URZ ;  /* 0x00000013070772a4 */ /* 0x000fe4000f8e02ff */
[----:B------:R-:W-:Y:S02]  /*1460*/  UIMAD UR12, UR6, UR19, URZ ;  /* 0x00000013060c72a4 */ /* 0x000fe4000f8e02ff */
[----:B------:R-:W-:-:S02]  /*1470*/  UISETP.GE.AND UP0, UPT, UR4, UR7, UPT ;  /* 0x000000070400728c */ /* 0x000fc4000bf06270 */
[----:B------:R-:W-:Y:S02]  /*1480*/  UIMAD.WIDE.U32 UR10, UR4, UR8, URZ ;  /* 0x00000008040a72a5 */ /* 0x000fe4000f8e00ff */
[----:B------:R-:W-:Y:S02]  /*1490*/  UISETP.GE.OR UP0, UPT, UR5, UR12, UP0 ;  /* 0x0000000c0500728c */ /* 0x000fe40008706670 */
[----:B------:R-:W-:Y:S02]  /*14a0*/  UIMAD.WIDE.U32 UR12, UR5, UR8, URZ ;  /* 0x00000008050c72a5 */ /* 0x000fe4000f8e00ff */
[----:B------:R-:W-:Y:S01]  /*14b0*/  UIADD3 UR10, UPT, UPT, -UR4, URZ, URZ ;  /* 0x000000ff040a7290 */ /* 0x000fe2000fffe1ff */
[----:B------:R-:W-:Y:S01]  /*14c0*/  UMOV UR8, UR11 ;  /* 0x0000000b00087c82 */ /* 0x000fe20008000000 */
[----:B------:R-:W-:Y:S02]  /*14d0*/  UIADD3 UR11, UPT, UPT, -UR5, URZ, URZ ;  /* 0x000000ff050b7290 */ /* 0x000fe4000fffe1ff */
[----:B------:R-:W-:-:S03]  /*14e0*/  USHF.R.U32.HI UR8, URZ, UR9, UR8 ;  /* 0x00000009ff087299 */ /* 0x000fc60008011608 */
[----:B------:R-:W-:Y:S01]  /*14f0*/  @!UP0 UMOV UR7, UR13 ;  /* 0x0000000d00078c82 */ /* 0x000fe20008000000 */
[----:B------:R-:W-:Y:S02]  /*1500*/  UIMAD UR30, UR14, UR10, UR30 ;  /* 0x0000000a0e1e72a4 */ /* 0x000fe4000f8e021e */
[----:B------:R-:W-:Y:S02]  /*1510*/  USEL UR8, UR4, UR8, !UP2 ;  /* 0x0000000804087287 */ /* 0x000fe4000d000000 */
[----:B------:R-:W-:Y:S02]  /*1520*/  @!UP0 USHF.R.U32.HI UR7, URZ, UR9, UR7 ;  /* 0x00000009ff078299 */ /* 0x000fe40008011607 */
[----:B------:R-:W-:Y:S02]  /*1530*/  UIADD3 UR9, UPT, UPT, -UR8, URZ, URZ ;  /* 0x000000ff08097290 */ /* 0x000fe4000fffe1ff */
[----:B------:R-:W-:Y:S02]  /*1540*/  @!UP0 USEL UR7, UR5, UR7, !UP2 ;  /* 0x0000000705078287 */ /* 0x000fe4000d000000 */
[----:B------:R-:W-:-:S02]  /*1550*/  UIMAD UR9, UR19, UR9, UR4 ;  /* 0x00000009130972a4 */ /* 0x000fc4000f8e0204 */
[----:B------:R-:W-:Y:S02]  /*1560*/  @!UP0 UIADD3 UR8, UPT, UPT, UR8, -UR7, URZ ;  /* 0x8000000708088290 */ /* 0x000fe4000fffe0ff */
[----:B------:R-:W-:Y:S02]  /*1570*/  @!UP0 UIMAD UR6, UR9, UR6, UR7 ;  /* 0x00000006090682a4 */ /* 0x000fe4000f8e0207 */
[----:B------:R-:W-:Y:S02]  /*1580*/  @!UP0 UIMAD UR4, UR8, UR19, UR5 ;  /* 0x00000013080482a4 */ /* 0x000fe4000f8e0205 */
[----:B------:R-:W-:Y:S02]  /*1590*/  UIMAD UR31, UR20, UR11, UR31 ;  /* 0x0000000b141f72a4 */ /* 0x000fe4000f8e021f */
[----:B------:R-:W-:Y:S01]  /*15a0*/  UIMAD UR30, UR4, UR14, UR30 ;  /* 0x0000000e041e72a4 */ /* 0x000fe2000f8e021e */
[----:B------:R-:W-:Y:S02]  /*15b0*/  @!UP0 UMOV UR5, UR6 ;  /* 0x0000000600058c82 */ /* 0x000fe40008000000 */
[----:B------:R-:W-:-:S12]  /*15c0*/  UIMAD UR31, UR5, UR20, UR31 ;  /* 0x00000014051f72a4 */ /* 0x000fd8000f8e021f */
.L_x_18:
[----:B------:R-:W-:Y:S02]  /*15d0*/  UISETP.NE.AND UP2, UPT, UR23, 0x1, UPT ;  /* 0x000000011700788c */ /* 0x000fe4000bf45270 */
[----:B------:R-:W-:Y:S02]  /*15e0*/  ULOP3.LUT UR21, UR21, 0xffff, URZ, 0xc0, !UPT ;  /* 0x0000ffff15157892 */ /* 0x000fe4000f8ec0ff */
[----:B------:R-:W-:Y:S02]  /*15f0*/  UISETP.NE.AND UP0, UPT, UR18, 0x2, UPT ;  /* 0x000000021200788c */ /* 0x000fe4000bf05270 */
[----:B------:R-:W-:Y:S02]  /*1600*/  ULOP3.LUT UR24, UR24, 0x800, URZ, 0xc0, !UPT ;  /* 0x0000080018187892 */ /* 0x000fe4000f8ec0ff */
[----:B------:R-:W-:Y:S02]  /*1610*/  ULOP3.LUT UR46, UR46, 0x40, URZ, 0xc0, !UPT ;  /* 0x000000402e2e7892 */ /* 0x000fe4000f8ec0ff */
[----:B------:R-:W-:Y:S01]  /*1620*/  USHF.L.U32 UR21, UR25, UR21, URZ ;  /* 0x0000001519157299 */ /* 0x000fe200080006ff */
[----:B------:R-:W-:Y:S11]  /*1630*/  BRA.U UP2, `(.L_x_19) ;  /* 0x0000000102407547 */ /* 0x000ff6000b800000 */
[----:B------:R-:W2:Y:S01]  /*1640*/  LDCU.128 UR8, c[0x0][0xb10] ;  /* 0x00016200ff0877ac */ /* 0x000ea20008000c00 */
[----:B------:R-:W3:Y:S01]  /*1650*/  LDCU UR12, c[0x0][0xb0c] ;  /* 0x00016180ff0c77ac */ /* 0x000ee20008000800 */
[----:B------:R-:W4:Y:S01]  /*1660*/  LDCU UR13, c[0x0][0xb20] ;  /* 0x00016400ff0d77ac */ /* 0x000f220008000800 */
[----:B--2---:R-:W-:Y:S02]  /*1670*/  UIMAD.WIDE.U32 UR4, UR31, UR8, URZ ;  /* 0x000000081f0472a5 */ /* 0x004fe4000f8e00ff */
[----:B------:R-:W-:Y:S02]  /*1680*/  UIMAD.WIDE.U32 UR6, UR30, UR11, URZ ;  /* 0x0000000b1e0672a5 */ /* 0x000fe4000f8e00ff */
[----:B---3--:R-:W-:Y:S02]  /*1690*/  UISETP.NE.AND UP2, UPT, UR12, 0x1, UPT ;  /* 0x000000010c00788c */ /* 0x008fe4000bf45270 */
[----:B------:R-:W-:-:S03]  /*16a0*/  USHF.R.U32.HI UR5, URZ, UR9, UR5 ;  /* 0x00000009ff057299 */ /* 0x000fc60008011605 */
[----:B------:R-:W-:Y:S01]  /*16b0*/  UMOV UR4, UR7 ;  /* 0x0000000700047c82 */ /* 0x000fe20008000000 */
[----:B------:R-:W-:Y:S02]  /*16c0*/  USEL UR5, UR31, UR5, !UP2 ;  /* 0x000000051f057287 */ /* 0x000fe4000d000000 */
[----:B------:R-:W-:Y:S02]  /*16d0*/  UISETP.NE.AND UP2, UPT, UR10, 0x1, UPT ;  /* 0x000000010a00788c */ /* 0x000fe4000bf45270 */
[----:B----4-:R-:W-:-:S04]  /*16e0*/  USHF.R.U32.HI UR4, URZ, UR13, UR4 ;  /* 0x0000000dff047299 */ /* 0x010fc80008011604 */
[----:B------:R-:W-:-:S04]  /*16f0*/  USEL UR4, UR30, UR4, !UP2 ;  /* 0x000000041e047287 */ /* 0x000fc8000d000000 */
[----:B------:R-:W-:Y:S02]  /*1700*/  UIADD3 UR6, UPT, UPT, UR5, -UR4, URZ ;  /* 0x8000000405067290 */ /* 0x000fe4000fffe0ff */
[----:B------:R-:W-:Y:S02]  /*1710*/  UIADD3 UR4, UPT, UPT, -UR5, UR4, URZ ;  /* 0x0000000405047290 */ /* 0x000fe4000fffe1ff */
[----:B------:R-:W-:Y:S02]  /*1720*/  UIMAD UR30, UR6, UR10, UR30 ;  /* 0x0000000a061e72a4 */ /* 0x000fe4000f8e021e */
[----:B------:R-:W-:-:S12]  /*1730*/  UIMAD UR31, UR4, UR12, UR31 ;  /* 0x0000000c041f72a4 */ /* 0x000fd8000f8e021f */
.L_x_19:
[----:B------:R-:W-:Y:S05]  /*1740*/  BRA.U !UP6, `(.L_x_20) ;  /* 0x000000010e0c7547 */ /* 0x000fea000b800000 */
[----:B------:R-:W-:Y:S01]  /*1750*/  UCGABAR_WAIT ;  /* 0x0000000000007dc7 */ /* 0x000fe20008000000 */
[----:B------:R-:W-:Y:S01]  /*1760*/  CCTL.IVALL ;  /* 0x00000000ff00798f */ /* 0x000fe20002000000 */
[----:B------:R-:W-:Y:S05]  /*1770*/  BRA `(.L_x_21) ;  /* 0x0000000000047947 */ /* 0x000fea0003800000 */
.L_x_20:
[----:B------:R-:W-:Y:S06]  /*1780*/  BAR.SYNC.DEFER_BLOCKING 0x0 ;  /* 0x0000000000007b1d */ /* 0x000fec0000010000 */
.L_x_21:
[----:B------:R-:W-:Y:S05]  /*1790*/  BRA.U UP0, `(.L_x_22) ;  /* 0x0000001500047547 */ /* 0x000fea000b800000 */
[----:B------:R-:W2:Y:S01]  /*17a0*/  LDCU UR6, c[0x0][0x38c] ;  /* 0x00007180ff0677ac */ /* 0x000ea20008000800 */
[----:B------:R-:W-:Y:S01]  /*17b0*/  PLOP3.LUT P1, PT, PT, PT, UP4, 0x80, 0x8 ;  /* 0x000000000008781c */ /* 0x000fe20003f2f048 */
[----:B------:R-:W-:Y:S01]  /*17c0*/  IMAD.MOV.U32 R12, RZ, RZ, 0x1 ;  /* 0x00000001ff0c7424 */ /* 0x000fe200078e00ff */
[----:B------:R-:W-:Y:S02]  /*17d0*/  ISETP.NE.AND P2, PT, R0, RZ, P3 ;  /* 0x000000ff0000720c */ /* 0x000fe40001f45270 */
[----:B------:R-:W-:Y:S02]  /*17e0*/  CS2R R10, SRZ ;  /* 0x00000000000a7805 */ /* 0x000fe4000001ff00 */
[----:B------:R-:W-:Y:S01]  /*17f0*/  PLOP3.LUT P1, PT, P1, PT, PT, 0x8, 0x80 ;  /* 0x000000000080781c */ /* 0x000fe20000f2e170 */
[----:B------:R-:W-:Y:S01]  /*1800*/  IMAD.MOV.U32 R9, RZ, RZ, RZ ;  /* 0x000000ffff097224 */ /* 0x000fe200078e00ff */
[----:B------:R-:W3:Y:S01]  /*1810*/  LDCU UR39, c[0x0][0x370] ;  /* 0x00006e00ff2777ac */ /* 0x000ee20008000800 */
[----:B------:R-:W-:Y:S01]  /*1820*/  IMAD.MOV.U32 R8, RZ, RZ, 0x1 ;  /* 0x00000001ff087424 */ /* 0x000fe200078e00ff */
[----:B------:R-:W4:Y:S01]  /*1830*/  LDCU.64 UR26, c[0x0][0x348] ;  /* 0x00006900ff1a77ac */ /* 0x000f220008000a00 */
[----:B------:R-:W-:Y:S01]  /*1840*/  ULEA.HI UR43, UR24, UR46, URZ, 0x1a ;  /* 0x0000002e182b7291 */ /* 0x000fe2000f8fd0ff */
[----:B------:R-:W1:Y:S01]  /*1850*/  LDCU UR38, c[0x0][0x374] ;  /* 0x00006e80ff2677ac */ /* 0x000e620008000800 */
[----:B--2---:R-:W-:-:S02]  /*1860*/  UIADD3 UR5, UPT, UPT, UR6, 0x3f, URZ ;  /* 0x0000003f06057890 */ /* 0x004fc4000fffe0ff */
[----:B------:R-:W-:Y:S02]  /*1870*/  UIADD3 UR48, UPT, UPT, UR6, 0x7e, URZ ;  /* 0x0000007e06307890 */ /* 0x000fe4000fffe0ff */
[----:B------:R-:W-:-:S04]  /*1880*/  USHF.R.S32.HI UR4, URZ, 0x1f, UR5 ;  /* 0x0000001fff047899 */ /* 0x000fc80008011405 */
[----:B------:R-:W-:Y:S02]  /*1890*/  ULEA.HI UR4, UR4, UR5, URZ, 0x6 ;  /* 0x0000000504047291 */ /* 0x000fe4000f8f30ff */
[----:B------:R-:W-:Y:S02]  /*18a0*/  UIADD3 UR5, UPT, UPT, UR6, -0x1, URZ ;  /* 0xffffffff06057890 */ /* 0x000fe4000fffe0ff */
[----:B------:R-:W-:Y:S02]  /*18b0*/  USHF.R.S32.HI UR41, URZ, 0x6, UR4 ;  /* 0x00000006ff297899 */ /* 0x000fe40008011404 */
[----:B------:R-:W-:Y:S02]  /*18c0*/  UISETP.GE.U32.AND UP1, UPT, UR5, -0x7f, UPT ;  /* 0xffffff810500788c */ /* 0x000fe4000bf26070 */
[----:B------:R-:W-:Y:S01]  /*18d0*/  UISETP.LT.U32.AND UP0, UPT, UR41, 0x5, UPT ;  /* 0x000000052900788c */ /* 0x000fe2000bf01070 */
[----:B------:R-:W-:-:S03]  /*18e0*/  UMOV UR5, URZ ;  /* 0x000000ff00057c82 */ /* 0x000fc60008000000 */
[----:B------:R-:W-:Y:S02]  /*18f0*/  USEL UR40, UR41, 0x5, UP0 ;  /* 0x0000000529287887 */ /* 0x000fe40008000000 */
[----:B------:R-:W-:Y:S02]  /*1900*/  UISETP.NE.AND UP0, UPT, UR18, URZ, UPT ;  /* 0x000000ff1200728c */ /* 0x000fe4000bf05270 */
[----:B------:R-:W-:Y:S02]  /*1910*/  UIADD3 UR4, UPT, UPT, UR40, -0x1, URZ ;  /* 0xffffffff28047890 */ /* 0x000fe4000fffe0ff */
[----:B------:R-:W-:Y:S02]  /*1920*/  @UP1 UIADD3 UR4, UPT, UPT, UR40, URZ, URZ ;  /* 0x000000ff28041290 */ /* 0x000fe4000fffe0ff */
[----:B------:R-:W-:Y:S02]  /*1930*/  USEL UR25, UR55, 0x2, UP0 ;  /* 0x0000000237197887 */ /* 0x000fe40008000000 */
[----:B------:R-:W-:-:S02]  /*1940*/  UIADD3 UR44, UPT, UPT, UR41, -UR40, URZ ;  /* 0x80000028292c7290 */ /* 0x000fc4000fffe0ff */
[----:B------:R-:W-:Y:S02]  /*1950*/  UIADD3 UR28, UPT, UPT, UR4, 0x1, URZ ;  /* 0x00000001041c7890 */ /* 0x000fe4000fffe0ff */
[----:B-1-34-:R-:W-:-:S12]  /*1960*/  UIADD3 UR42, UPT, UPT, -UR4, URZ, URZ ;  /* 0x000000ff042a7290 */ /* 0x01afd8000fffe1ff */
.L_x_42:
[----:B------:R-:W-:Y:S01]  /*1970*/  UISETP.NE.AND UP0, UPT, UR47, URZ, UPT ;  /* 0x000000ff2f00728c */ /* 0x000fe2000bf05270 */
[----:B------:R-:W1:Y:S08]  /*1980*/  S2UR UR47, SR_CgaCtaId ;  /* 0x00000000002f79c3 */ /* 0x000e700000008800 */
[----:B------:R-:W-:Y:S05]  /*1990*/  BRA.U UP0, `(.L_x_23) ;  /* 0x0000000100347547 */ /* 0x000fea000b800000 */
[----:B------:R-:W2:Y:S01]  /*19a0*/  S2R R0, SR_CgaCtaId ;  /* 0x0000000000007919 */ /* 0x000ea20000008800 */
[----:B------:R-:W-:-:S04]  /*19b0*/  MOV R2, 0x400 ;  /* 0x0000040000027802 */ /* 0x000fc80000000f00 */
[----:B--2---:R-:W-:Y:S02]  /*19c0*/  LEA R0, R0, R2, 0x18 ;  /* 0x0000000200007211 */ /* 0x004fe400078ec0ff */
[----:B------:R-:W-:-:S03]  /*19d0*/  SHF.L.U32 R2, R8, 0x1f, RZ ;  /* 0x0000001f08027819 */ /* 0x000fc600000006ff */
[----:B------:R-:W-:-:S04]  /*19e0*/  IMAD R0, R9, 0x8, R0 ;  /* 0x0000000809007824 */ /* 0x000fc800078e0200 */
[----:B------:R-:W2:Y:S02]  /*19f0*/  SYNCS.PHASECHK.TRANS64.TRYWAIT P0, [R0+URZ+0x110], R2 ;  /* 0x00011002000075a7 */ /* 0x000ea400080011ff */
[----:B--2---:R-:W-:Y:S05]  /*1a00*/  @!P0 BRA `(.L_x_24) ;  /* 0x0000007400488947 */ /* 0x004fea0003800000 */
.L_x_150:
[----:B------:R-:W-:Y:S01]  /*1a10*/  VIADD R9, R9, 0x1 ;  /* 0x0000000109097836 */ /* 0x000fe20000000000 */
[----:B------:R2:W-:Y:S04]  /*1a20*/  SYNCS.ARRIVE.TRANS64.A1T0 RZ, [R0+URZ+0x100], RZ ;  /* 0x000100ff00ff79a7 */ /* 0x0005e800081000ff */
[----:B------:R-:W-:-:S04]  /*1a30*/  ISETP.NE.AND P0, PT, R9, 0x2, PT ;  /* 0x000000020900780c */ /* 0x000fc80003f05270 */
[----:B------:R-:W-:Y:S02]  /*1a40*/  SEL R9, R9, RZ, P0 ;  /* 0x000000ff09097207 */ /* 0x000fe40000000000 */
[----:B--2---:R-:W-:-:S04]  /*1a50*/  SEL R0, RZ, 0x1, P0 ;  /* 0x00000001ff007807 */ /* 0x004fc80000000000 */
[----:B------:R-:W-:-:S07]  /*1a60*/  LOP3.LUT R8, R8, R0, RZ, 0x3c, !PT ;  /* 0x0000000008087212 */ /* 0x000fce00078e3cff */
.L_x_23:
[----:B------:R-:W-:Y:S01]  /*1a70*/  UMOV UR6, 0x400 ;  /* 0x0000040000067882 */ /* 0x000fe20000000000 */
[----:B------:R-:W-:Y:S01]  /*1a80*/  UISETP.GE.U32.AND UP0, UPT, UR48, 0x7f, UPT ;  /* 0x0000007f3000788c */ /* 0x000fe2000bf06070 */
[----:B------:R-:W-:Y:S01]  /*1a90*/  SHF.L.U32 R0, R12, 0x1f, RZ ;  /* 0x0000001f0c007819 */ /* 0x000fe200000006ff */
[----:B-1----:R-:W-:Y:S02]  /*1aa0*/  ULEA UR6, UR47, UR6, 0x18 ;  /* 0x000000062f067291 */ /* 0x002fe4000f8ec0ff */
[----:B------:R-:W-:Y:S02]  /*1ab0*/  ULEA UR11, UR30, UR43, 0x7 ;  /* 0x0000002b1e0b7291 */ /* 0x000fe4000f8e38ff */
[----:B------:R-:W-:Y:S01]  /*1ac0*/  ULEA UR4, UR5, UR6, 0x3 ;  /* 0x0000000605047291 */ /* 0x000fe2000f8e18ff */
[----:B------:R-:W-:-:S08]  /*1ad0*/  UMOV UR7, URZ ;  /* 0x000000ff00077c82 */ /* 0x000fd00008000000 */
[----:B------:R1:W2:Y:S01]  /*1ae0*/  SYNCS.PHASECHK.TRANS64.TRYWAIT P0, [UR4+0x28], R0 ;  /* 0x00002800ff0075a7 */ /* 0x0002a20008001104 */
[----:B------:R-:W-:-:S04]  /*1af0*/  ULEA.HI UR4, UR31, UR31, URZ, 0x1 ;  /* 0x0000001f1f047291 */ /* 0x000fc8000f8f08ff */
[----:B------:R-:W-:-:S04]  /*1b00*/  USHF.L.U32 UR4, UR4, 0x6, URZ ;  /* 0x0000000604047899 */ /* 0x000fc800080006ff */
[----:B------:R-:W-:Y:S01]  /*1b10*/  ULOP3.LUT UR35, UR46, 0xffffff80, UR4, 0xf8, !UPT ;  /* 0xffffff802e237892 */ /* 0x000fe2000f8ef804 */
[----:B------:R-:W-:Y:S11]  /*1b20*/  BRA.U !UP0, `(.L_x_25) ;  /* 0x0000000108c87547 */ /* 0x000ff6000b800000 */
[----:B------:R-:W-:Y:S01]  /*1b30*/  UMOV UR13, UR42 ;  /* 0x0000002a000d7c82 */ /* 0x000fe20008000000 */
[----:B------:R-:W-:Y:S01]  /*1b40*/  UMOV UR4, UR5 ;  /* 0x0000000500047c82 */ /* 0x000fe20008000000 */
[----:B------:R-:W-:-:S05]  /*1b50*/  UMOV UR34, URZ ;  /* 0x000000ff00227c82 */ /* 0x000fca0008000000 */
.L_x_31:
[----:B------:R-:W-:Y:S01]  /*1b60*/  ULEA UR33, UR4, UR6, 0x3 ;  /* 0x0000000604217291 */ /* 0x000fe2000f8e18ff */
[----:B------:R-:W-:Y:S01]  /*1b70*/  @P3 MOV R2, 0x8000 ;  /* 0x0000800000023802 */ /* 0x000fe20000000f00 */
[----:B--234-:R-:W-:Y:S10]  /*1b80*/  @P0 BRA `(.L_x_26) ;  /* 0x00000000000c0947 */ /* 0x01cff40003800000 */
[----:B------:R-:W-:-:S04]  /*1b90*/  SHF.L.U32 R3, R12, 0x1f, RZ ;  /* 0x0000001f0c037819 */ /* 0x000fc800000006ff */
[----:B------:R-:W2:Y:S02]  /*1ba0*/  SYNCS.PHASECHK.TRANS64.TRYWAIT P0, [UR33+0x28], R3 ;  /* 0x00002803ff0075a7 */ /* 0x000ea40008001121 */
[----:B--2---:R-:W-:Y:S05]  /*1bb0*/  @!P0 BRA `(.L_x_27) ;  /* 0x0000007000f08947 */ /* 0x004fea0003800000 */
.L_x_26:
[----:B------:R2:W-:Y:S01]  /*1bc0*/  @P3 SYNCS.ARRIVE.TRANS64 RZ, [UR33], R2 ;  /* 0x00000002ffff39a7 */ /* 0x0005e20008000021 */
[----:B------:R-:W-:Y:S02]  /*1bd0*/  ULOP3.LUT UR5, UR25, 0x2, URZ, 0xfc, !UPT ;  /* 0x0000000219057892 */ /* 0x000fe4000f8efcff */
[----:B------:R-:W-:Y:S02]  /*1be0*/  UIADD3 UR13, UPT, UPT, UR13, 0x1, URZ ;  /* 0x000000010d0d7890 */ /* 0x000fe4000fffe0ff */
[----:B------:R-:W-:Y:S02]  /*1bf0*/  UISETP.NE.AND UP0, UPT, UR5, 0x2, UPT ;  /* 0x000000020500788c */ /* 0x000fe4000bf05270 */
[----:B------:R-:W-:-:S07]  /*1c00*/  UISETP.NE.AND UP2, UPT, UR13, 0x1, UPT ;  /* 0x000000010d00788c */ /* 0x000fce000bf45270 */
[----:B------:R-:W-:Y:S05]  /*1c10*/  BRA.U UP0, `(.L_x_28) ;  /* 0x0000000100047547 */ /* 0x000fea000b800000 */
[----:B------:R-:W-:Y:S05]  /*1c20*/  BPT.TRAP 0x1 ;  /* 0x000000040000795c */ /* 0x000fea0000300000 */
.L_x_28:
[----:B------:R-:W-:Y:S04]  /*1c30*/  BSSY.RECONVERGENT B0, `(.L_x_29) ;  /* 0x0000003000007945 */ /* 0x000fe80003800200 */
[----:B------:R-:W-:Y:S05]  /*1c40*/  @!P2 BRA `(.L_x_30) ;  /* 0x000000000004a947 */ /* 0x000fea0003800000 */
[----:B------:R-:W-:Y:S05]  /*1c50*/  BPT.TRAP 0x1 ;  /* 0x000000040000795c */ /* 0x000fea0000300000 */
.L_x_30:
[----:B------:R-:W-:Y:S05]  /*1c60*/  BSYNC.RECONVERGENT B0 ;  /* 0x0000000000007941 */ /* 0x000fea0003800200 */
.L_x_29:
[----:B------:R-:W-:Y:S02]  /*1c70*/  UIADD3 UR5, UPT, UPT, UR4, 0x1, URZ ;  /* 0x0000000104057890 */ /* 0x000fe4000fffe0ff */
[----:B------:R-:W-:Y:S02]  /*1c80*/  ULEA UR32, UR4, UR6, 0xd ;  /* 0x0000000604207291 */ /* 0x000fe4000f8e68ff */
[----:B------:R-:W-:Y:S02]  /*1c90*/  UISETP.NE.AND UP0, UPT, UR5, 0x5, UPT ;  /* 0x000000050500788c */ /* 0x000fe4000bf05270 */
[----:B------:R-:W-:Y:S02]  /*1ca0*/  ULEA UR4, UR4, UR24, 0xc ;  /* 0x0000001804047291 */ /* 0x000fe4000f8e60ff */
[----:B------:R-:W-:Y:S02]  /*1cb0*/  USEL UR8, URZ, 0x1, UP0 ;  /* 0x00000001ff087887 */ /* 0x000fe40008000000 */
[----:B------:R-:W-:-:S02]  /*1cc0*/  USEL UR5, UR5, URZ, UP0 ;  /* 0x000000ff05057287 */ /* 0x000fc40008000000 */
[----:B------:R-:W-:Y:S02]  /*1cd0*/  UIADD3 UR16, UP1, UPT, UR26, 0x80, URZ ;  /* 0x000000801a107890 */ /* 0x000fe4000ff3e0ff */
[----:B------:R-:W-:Y:S01]  /*1ce0*/  ULEA UR4, UR4, UR6, 0x1 ;  /* 0x0000000604047291 */ /* 0x000fe2000f8e08ff */
[----:B------:R-:W-:Y:S01]  /*1cf0*/  LOP3.LUT R12, R12, UR8, RZ, 0x3c, !PT ;  /* 0x000000080c0c7c12 */ /* 0x000fe2000f8e3cff */
[----:B------:R-:W-:Y:S02]  /*1d00*/  UIADD3 UR14, UP0, UPT, UR26, 0x180, URZ ;  /* 0x000001801a0e7890 */ /* 0x000fe4000ff1e0ff */
[----:B------:R-:W-:Y:S01]  /*1d10*/  ULEA UR7, UR5, UR6, 0x3 ;  /* 0x0000000605077291 */ /* 0x000fe2000f8e18ff */
[----:B-1----:R-:W-:Y:S01]  /*1d20*/  SHF.L.U32 R0, R12, 0x1f, RZ ;  /* 0x0000001f0c007819 */ /* 0x002fe200000006ff */
[----:B------:R-:W-:Y:S02]  /*1d30*/  ULOP3.LUT UR33, UR33, 0xfefffff8, URZ, 0xc0, !UPT ;  /* 0xfefffff821217892 */ /* 0x000fe4000f8ec0ff */
[----:B------:R-:W-:-:S02]  /*1d40*/  UIADD3.X UR17, UPT, UPT, URZ, UR27, URZ, UP1, !UPT ;  /* 0x0000001bff117290 */ /* 0x000fc40008ffe4ff */
[----:B------:R-:W-:Y:S02]  /*1d50*/  UIADD3 UR32, UPT, UPT, UR32, 0x4300, URZ ;  /* 0x0000430020207890 */ /* 0x000fe4000fffe0ff */
[----:B------:R-:W-:Y:S01]  /*1d60*/  UIADD3 UR8, UPT, UPT, UR4, 0xe300, URZ ;  /* 0x0000e30004087890 */ /* 0x000fe2000fffe0ff */
[----:B------:R3:W4:Y:S01]  /*1d70*/  SYNCS.PHASECHK.TRANS64.TRYWAIT P0, [UR7+0x28], R0 ;  /* 0x00002800ff0075a7 */ /* 0x0007220008001107 */
[----:B------:R-:W-:Y:S02]  /*1d80*/  UIADD3.X UR15, UPT, UPT, URZ, UR27, URZ, UP0, !UPT ;  /* 0x0000001bff0f7290 */ /* 0x000fe400087fe4ff */
[----:B------:R-:W-:Y:S01]  /*1d90*/  UPRMT UR4, URZ, 0x5410, UR21 ;  /* 0x00005410ff047896 */ /* 0x000fe20008000015 */
[----:B------:R-:W-:Y:S01]  /*1da0*/  UMOV UR18, 0x0 ;  /* 0x0000000000127882 */ /* 0x000fe20000000000 */
[----:B------:R-:W-:Y:S01]  /*1db0*/  UMOV UR19, 0x10000000 ;  /* 0x1000000000137882 */ /* 0x000fe20000000000 */
[----:B------:R-:W-:Y:S01]  /*1dc0*/  UMOV UR10, UR34 ;  /* 0x00000022000a7c82 */ /* 0x000fe20008000000 */
[----:B------:R-:W-:Y:S01]  /*1dd0*/  UMOV UR12, UR36 ;  /* 0x00000024000c7c82 */ /* 0x000fe20008000000 */
[----:B------:R-:W-:Y:S01]  /*1de0*/  UMOV UR9, UR33 ;  /* 0x0000002100097c82 */ /* 0x000fe20008000000 */
[----:B------:R1:W-:Y:S01]  /*1df0*/  UTMALDG.3D.2CTA [UR32], [UR16], desc[UR18] ;  /* 0x00001220100075b4 */ /* 0x0003e20008211000 */
[----:B------:R-:W-:-:S02]  /*1e00*/  UMOV UR7, UR28 ;  /* 0x0000001c00077c82 */ /* 0x000fc40008000000 */
[----:B------:R2:W-:Y:S01]  /*1e10*/  UTMALDG.3D.MULTICAST.2CTA [UR8], [UR14], UR4, desc[UR18] ;  /* 0x000012080e0073b4 */ /* 0x0005e20008211804 */
[----:B-1----:R-:W-:Y:S01]  /*1e20*/  UIADD3 UR34, UPT, UPT, UR34, 0x40, URZ ;  /* 0x0000004022227890 */ /* 0x002fe2000fffe0ff */
[----:B--2---:R-:W-:Y:S01]  /*1e30*/  UMOV UR4, UR5 ;  /* 0x0000000500047c82 */ /* 0x004fe20008000000 */
[----:B------:R-:W-:Y:S10]  /*1e40*/  BRA.U UP2, `(.L_x_31) ;  /* 0xfffffffd02447547 */ /* 0x000ff4000b83ffff */
.L_x_25:
[----:B------:R-:W-:Y:S01]  /*1e50*/  ULEA UR4, UR5, UR6, 0x3 ;  /* 0x0000000605047291 */ /* 0x000fe2000f8e18ff */
[----:B-1-3--:R-:W-:Y:S01]  /*1e60*/  SHF.L.U32 R0, R12, 0x1f, RZ ;  /* 0x0000001f0c007819 */ /* 0x00afe200000006ff */
[----:B------:R-:W-:Y:S01]  /*1e70*/  @!P1 SYNCS.ARRIVE.TRANS64.A1T0 RZ, [UR6+0x98], RZ ;  /* 0x000098ffffff99a7 */ /* 0x000fe20008100006 */
[----:B------:R-:W-:-:S06]  /*1e80*/  UISETP.GT.AND UP0, UPT, UR41, UR40, UPT ;  /* 0x000000282900728c */ /* 0x000fcc000bf04270 */
[----:B--2-4-:R1:W2:Y:S03]  /*1e90*/  SYNCS.PHASECHK.TRANS64.TRYWAIT P0, [UR4+0x28], R0 ;  /* 0x00002800ff0075a7 */ /* 0x0142a60008001104 */
[----:B------:R-:W-:Y:S05]  /*1ea0*/  BRA.U !UP0, `(.L_x_32) ;  /* 0x0000000108c87547 */ /* 0x000fea000b800000 */
[----:B------:R-:W-:Y:S01]  /*1eb0*/  UIADD3 UR13, UPT, UPT, UR44, UR7, URZ ;  /* 0x000000072c0d7290 */ /* 0x000fe2000fffe0ff */
[----:B------:R-:W-:-:S11]  /*1ec0*/  UMOV UR4, UR5 ;  /* 0x0000000500047c82 */ /* 0x000fd60008000000 */
.L_x_38:
[----:B------:R-:W-:Y:S01]  /*1ed0*/  ULEA UR17, UR4, UR6, 0x3 ;  /* 0x0000000604117291 */ /* 0x000fe2000f8e18ff */
[----:B--2---:R-:W-:Y:S01]  /*1ee0*/  @P3 MOV R2, 0x8000 ;  /* 0x0000800000023802 */ /* 0x004fe20000000f00 */
[----:B--2-4-:R-:W-:Y:S10]  /*1ef0*/  @P0 BRA `(.L_x_33) ;  /* 0x00000000000c0947 */ /* 0x014ff40003800000 */
[----:B------:R-:W-:-:S04]  /*1f00*/  SHF.L.U32 R3, R12, 0x1f, RZ ;  /* 0x0000001f0c037819 */ /* 0x000fc800000006ff */
[----:B------:R-:W2:Y:S02]  /*1f10*/  SYNCS.PHASECHK.TRANS64.TRYWAIT P0, [UR17+0x28], R3 ;  /* 0x00002803ff0075a7 */ /* 0x000ea40008001111 */
[----:B--2---:R-:W-:Y:S05]  /*1f20*/  @!P0 BRA `(.L_x_34) ;  /* 0x00000070002c8947 */ /* 0x004fea0003800000 */
.L_x_33:
[----:B------:R2:W-:Y:S01]  /*1f30*/  @P3 SYNCS.ARRIVE.TRANS64 RZ, [UR17], R2 ;  /* 0x00000002ffff39a7 */ /* 0x0005e20008000011 */
[----:B------:R-:W-:-:S04]  /*1f40*/  ULOP3.LUT UR5, UR25, 0x2, URZ, 0xfc, !UPT ;  /* 0x0000000219057892 */ /* 0x000fc8000f8efcff */
[----:B------:R-:W-:-:S09]  /*1f50*/  UISETP.NE.AND UP0, UPT, UR5, 0x2, UPT ;  /* 0x000000020500788c */ /* 0x000fd2000bf05270 */
[----:B------:R-:W-:Y:S05]  /*1f60*/  BRA.U UP0, `(.L_x_35) ;  /* 0x0000000100047547 */ /* 0x000fea000b800000 */
[----:B------:R-:W-:Y:S05]  /*1f70*/  BPT.TRAP 0x1 ;  /* 0x000000040000795c */ /* 0x000fea0000300000 */
.L_x_35:
[----:B------:R-:W-:Y:S04]  /*1f80*/  BSSY.RECONVERGENT B0, `(.L_x_36) ;  /* 0x0000003000007945 */ /* 0x000fe80003800200 */
[----:B------:R-:W-:Y:S05]  /*1f90*/  @!P2 BRA `(.L_x_37) ;  /* 0x000000000004a947 */ /* 0x000fea0003800000 */
[----:B------:R-:W-:Y:S05]  /*1fa0*/  BPT.TRAP 0x1 ;  /* 0x000000040000795c */ /* 0x000fea0000300000 */
.L_x_37:
[----:B------:R-:W-:Y:S05]  /*1fb0*/  BSYNC.RECONVERGENT B0 ;  /* 0x0000000000007941 */ /* 0x000fea0003800200 */
.L_x_36:
        /* <DEDUP_REMOVED lines=9> */
[----:B------:R-:W-:Y:S02]  /*2050*/  USHF.L.U32 UR18, UR7, 0x6, URZ ;  /* 0x0000000607127899 */ /* 0x000fe400080006ff */
[----:B------:R-:W-:Y:S01]  /*2060*/  UIADD3 UR7, UPT, UPT, UR7, 0x1, URZ ;  /* 0x0000000107077890 */ /* 0x000fe2000fffe0ff */
[----:B-1----:R-:W-:Y:S01]  /*2070*/  SHF.L.U32 R0, R12, 0x1f, RZ ;  /* 0x0000001f0c007819 */ /* 0x002fe200000006ff */
[----:B------:R-:W-:Y:S02]  /*2080*/  UIADD3 UR22, UP1, UPT, UR26, 0x80, URZ ;  /* 0x000000801a167890 */ /* 0x000fe4000ff3e0ff */
[----:B------:R-:W-:Y:S01]  /*2090*/  ULEA UR4, UR4, UR6, 0x1 ;  /* 0x0000000604047291 */ /* 0x000fe2000f8e08ff */
[----:B------:R3:W4:Y:S01]  /*20a0*/  SYNCS.PHASECHK.TRANS64.TRYWAIT P0, [UR8+0x28], R0 ;  /* 0x00002800ff0075a7 */ /* 0x0007220008001108 */
[----:B------:R-:W-:-:S02]  /*20b0*/  UIADD3.X UR15, UPT, UPT, URZ, UR27, URZ, UP0, !UPT ;  /* 0x0000001bff0f7290 */ /* 0x000fc400087fe4ff */
[----:B------:R-:W-:Y:S02]  /*20c0*/  UISETP.NE.AND UP0, UPT, UR7, UR13, UPT ;  /* 0x0000000d0700728c */ /* 0x000fe4000bf05270 */
[----:B------:R-:W-:Y:S02]  /*20d0*/  ULOP3.LUT UR17, UR17, 0xfefffff8, URZ, 0xc0, !UPT ;  /* 0xfefffff811117892 */ /* 0x000fe4000f8ec0ff */
[----:B------:R-:W-:Y:S02]  /*20e0*/  UIADD3 UR16, UPT, UPT, UR16, 0x4300, URZ ;  /* 0x0000430010107890 */ /* 0x000fe4000fffe0ff */
[----:B------:R-:W-:Y:S02]  /*20f0*/  UIADD3.X UR23, UPT, UPT, URZ, UR27, URZ, UP1, !UPT ;  /* 0x0000001bff177290 */ /* 0x000fe40008ffe4ff */
[----:B------:R-:W-:Y:S02]  /*2100*/  UIADD3 UR8, UPT, UPT, UR4, 0xe300, URZ ;  /* 0x0000e30004087890 */ /* 0x000fe4000fffe0ff */
[----:B------:R-:W-:Y:S01]  /*2110*/  UPRMT UR4, URZ, 0x5410, UR21 ;  /* 0x00005410ff047896 */ /* 0x000fe20008000015 */
[----:B------:R-:W-:Y:S01]  /*2120*/  UMOV UR30, 0x0 ;  /* 0x00000000001e7882 */ /* 0x000fe20000000000 */
[----:B------:R-:W-:Y:S01]  /*2130*/  UMOV UR31, 0x10000000 ;  /* 0x10000000001f7882 */ /* 0x000fe20000000000 */
[----:B------:R-:W-:Y:S01]  /*2140*/  UMOV UR19, UR35 ;  /* 0x0000002300137c82 */ /* 0x000fe20008000000 */
[----:B------:R-:W-:Y:S01]  /*2150*/  UMOV UR20, UR36 ;  /* 0x0000002400147c82 */ /* 0x000fe20008000000 */
[----:B------:R-:W-:Y:S01]  /*2160*/  UMOV UR12, UR36 ;  /* 0x00000024000c7c82 */ /* 0x000fe20008000000 */
[----:B------:R-:W-:Y:S01]  /*2170*/  UMOV UR9, UR17 ;  /* 0x0000001100097c82 */ /* 0x000fe20008000000 */
[----:B------:R-:W-:Y:S01]  /*2180*/  UMOV UR10, UR18 ;  /* 0x00000012000a7c82 */ /* 0x000fe20008000000 */
[----:B------:R-:W-:Y:S01]  /*2190*/  UTMALDG.3D.2CTA [UR16], [UR22], desc[UR30] ;  /* 0x00001e10160075b4 */ /* 0x000fe20008211000 */
[----:B------:R1:W-:Y:S02]  /*21a0*/  UTMALDG.3D.MULTICAST.2CTA [UR8], [UR14], UR4, desc[UR30] ;  /* 0x00001e080e0073b4 */ /* 0x0003e40008211804 */
[----:B-1----:R-:W-:Y:S01]  /*21b0*/  UMOV UR4, UR5 ;  /* 0x0000000500047c82 */ /* 0x002fe20008000000 */
[----:B---3--:R-:W-:Y:S05]  /*21c0*/  BRA.U UP0, `(.L_x_38) ;  /* 0xfffffffd00407547 */ /* 0x008fea000b83ffff */
.L_x_32:
[C---:B------:R-:W-:Y:S01]  /*21d0*/  LEA R3, R11.reuse, UR6, 0x3 ;  /* 0x000000060b037c11 */ /* 0x040fe2000f8e18ff */
[----:B------:R-:W-:Y:S01]  /*21e0*/  NOP ;  /* 0x0000000000007918 */ /* 0x000fe20000000000 */
[----:B-1----:R-:W-:Y:S02]  /*21f0*/  SHF.L.U32 R0, R10, 0x1f, RZ ;  /* 0x0000001f0a007819 */ /* 0x002fe400000006ff */
[----:B------:R-:W-:Y:S02]  /*2200*/  LEA R4, R11, UR6, 0x4 ;  /* 0x000000060b047c11 */ /* 0x000fe4000f8e20ff */
[----:B--2-4-:R-:W1:Y:S02]  /*2210*/  SYNCS.PHASECHK.TRANS64.TRYWAIT P0, [R3+URZ+0xa0], R0 ;  /* 0x0000a000030075a7 */ /* 0x014e6400080011ff */
[----:B-1----:R-:W-:Y:S05]  /*2220*/  @!P0 BRA `(.L_x_39) ;  /* 0x0000006c00848947 */ /* 0x002fea0003800000 */
.L_x_153:
[----:B------:R-:W2:Y:S01]  /*2230*/  LDS.128 R4, [R4+0x130] ;  /* 0x0001300004047984 */ /* 0x000ea20000000c00 */
[----:B------:R-:W-:Y:S01]  /*2240*/  UISETP.GE.AND UP0, UPT, UR45, 0x1, UPT ;  /* 0x000000012d00788c */ /* 0x000fe2000bf06270 */
[----:B------:R-:W-:Y:S01]  /*2250*/  @!PT LDS RZ, [RZ] ;  /* 0x00000000fffff984 */ /* 0x000fe20000000800 */
[----:B------:R-:W-:Y:S01]  /*2260*/  @!PT LDS RZ, [RZ] ;  /* 0x00000000fffff984 */ /* 0x000fe20000000800 */
[----:B------:R-:W-:Y:S01]  /*2270*/  @!PT LDS RZ, [RZ] ;  /* 0x00000000fffff984 */ /* 0x000fe20000000800 */
[----:B------:R-:W-:Y:S01]  /*2280*/  @!PT LDS RZ, [RZ] ;  /* 0x00000000fffff984 */ /* 0x000fe20000000800 */
[----:B------:R3:W-:Y:S06]  /*2290*/  MEMBAR.ALL.CTA ;  /* 0x0000000000007992 */ /* 0x0007ec0000008000 */
[----:B---3--:R-:W3:Y:S01]  /*22a0*/  FENCE.VIEW.ASYNC.S ;  /* 0x00000000000073c6 */ /* 0x008ee20000000000 */
[----:B--2---:R-:W-:-:S13]  /*22b0*/  LOP3.LUT P0, RZ, R6, 0x1, RZ, 0xc0, !PT ;  /* 0x0000000106ff7812 */ /* 0x004fda000780c0ff */
[----:B---3--:R-:W-:Y:S01]  /*22c0*/  VOTEU.ANY UP1, P0 ;  /* 0x0000000000ff7886 */ /* 0x008fe20000020100 */
[----:B------:R-:W-:-:S13]  /*22d0*/  PLOP3.LUT P0, PT, PT, PT, UP1, 0x80, 0x8 ;  /* 0x000000000008781c */ /* 0x000fda0003f0f018 */
[----:B-1----:R-:W-:Y:S02]  /*22e0*/  @P0 LOP3.LUT R0, R5, 0xffff, RZ, 0xc0, !PT ;  /* 0x0000ffff05000812 */ /* 0x002fe400078ec0ff */
[----:B------:R-:W-:Y:S02]  /*22f0*/  @P0 MOV R2, R4 ;  /* 0x0000000400020202 */ /* 0x000fe40000000f00 */
[----:B------:R-:W-:Y:S01]  /*2300*/  @P0 R2UR UR7, R0 ;  /* 0x00000000000702ca */ /* 0x000fe200000e0000 */
[----:B------:R-:W-:Y:S01]  /*2310*/  VIADD R0, R3, 0xb0 ;  /* 0x000000b003007836 */ /* 0x000fe20000000000 */
[----:B------:R-:W-:Y:S02]  /*2320*/  @P0 SHF.R.U32.HI R4, RZ, 0x10, R5 ;  /* 0x00000010ff040819 */ /* 0x000fe40000011605 */
[----:B------:R-:W-:Y:S02]  /*2330*/  @P0 R2UR UR8, R2 ;  /* 0x00000000020802ca */ /* 0x000fe400000e0000 */
[----:B------:R-:W-:-:S02]  /*2340*/  PRMT R0, RZ, 0x654, R0 ;  /* 0x00000654ff007816 */ /* 0x000fc40000000000 */
[----:B------:R-:W-:Y:S02]  /*2350*/  @P0 R2UR UR4, R4 ;  /* 0x00000000040402ca */ /* 0x000fe400000e0000 */
[----:B------:R1:W-:Y:S03]  /*2360*/  SYNCS.ARRIVE.TRANS64.RED.A1T0 RZ, [R0+URZ], RZ ;  /* 0x000000ff00ff79a7 */ /* 0x0003e600081004ff */
[----:B------:R-:W-:-:S04]  /*2370*/  @UP1 UMOV UR29, UR7 ;  /* 0x00000007001d1c82 */ /* 0x000fc80008000000 */
[----:B------:R-:W-:-:S04]  /*2380*/  @UP1 UMOV UR37, UR8 ;  /* 0x0000000800251c82 */ /* 0x000fc80008000000 */
[----:B------:R-:W-:Y:S01]  /*2390*/  @UP1 UMOV UR36, UR4 ;  /* 0x0000000400241c82 */ /* 0x000fe20008000000 */
[----:B------:R-:W-:Y:S05]  /*23a0*/  BRA.U !UP0, `(.L_x_40) ;  /* 0x0000000108d47547 */ /* 0x000fea000b800000 */
[----:B------:R-:W2:Y:S01]  /*23b0*/  LDCU.128 UR12, c[0x0][0xb10] ;  /* 0x00016200ff0c77ac */ /* 0x000ea20008000c00 */
[----:B------:R-:W3:Y:S01]  /*23c0*/  LDCU UR30, c[0x0][0xb20] ;  /* 0x00016400ff1e77ac */ /* 0x000ee20008000800 */
[----:B------:R-:W4:Y:S01]  /*23d0*/  LDCU UR20, c[0x0][0xb0c] ;  /* 0x00016180ff1477ac */ /* 0x000f220008000800 */
[----:B------:R-:W1:Y:S01]  /*23e0*/  LDCU.64 UR10, c[0x0][0xb28] ;  /* 0x00016500ff0a77ac */ /* 0x000e620008000a00 */
[----:B------:R-:W-:Y:S02]  /*23f0*/  UISETP.NE.AND UP3, UPT, UR45, 0x1, UPT ;  /* 0x000000012d00788c */ /* 0x000fe4000bf65270 */
[----:B--2---:R-:W-:Y:S02]  /*2400*/  UIMAD.WIDE.U32 UR16, UR38, UR15, URZ ;  /* 0x0000000f261072a5 */ /* 0x004fe4000f8e00ff */
[----:B------:R-:W-:Y:S02]  /*2410*/  UIMAD.WIDE.U32 UR8, UR39, UR12, URZ ;  /* 0x0000000c270872a5 */ /* 0x000fe4000f8e00ff */
[----:B------:R-:W-:-:S02]  /*2420*/  UISETP.NE.AND UP0, UPT, UR14, 0x1, UPT ;  /* 0x000000010e00788c */ /* 0x000fc4000bf05270 */
[----:B------:R-:W-:Y:S01]  /*2430*/  UIMAD.WIDE.U32 UR22, UR29, UR15, URZ ;  /* 0x0000000f1d1672a5 */ /* 0x000fe2000f8e00ff */
[----:B------:R-:W-:Y:S02]  /*2440*/  UMOV UR16, UR17 ;  /* 0x0000001100107c82 */ /* 0x000fe40008000000 */
[----:B------:R-:W-:Y:S01]  /*2450*/  UMOV UR8, UR9 ;  /* 0x0000000900087c82 */ /* 0x000fe20008000000 */
[----:B---3--:R-:W-:Y:S02]  /*2460*/  USHF.R.U32.HI UR16, URZ, UR30, UR16 ;  /* 0x0000001eff107299 */ /* 0x008fe40008011610 */
[----:B----4-:R-:W-:Y:S02]  /*2470*/  UISETP.NE.AND UP2, UPT, UR20, 0x1, UPT ;  /* 0x000000011400788c */ /* 0x010fe4000bf45270 */
[----:B------:R-:W-:Y:S02]  /*2480*/  USHF.R.U32.HI UR8, URZ, UR13, UR8 ;  /* 0x0000000dff087299 */ /* 0x000fe40008011608 */
[----:B------:R-:W-:-:S02]  /*2490*/  USEL UR7, UR38, UR16, !UP0 ;  /* 0x0000001026077287 */ /* 0x000fc4000c000000 */
[----:B------:R-:W-:Y:S02]  /*24a0*/  USEL UR8, UR39, UR8, !UP2 ;  /* 0x0000000827087287 */ /* 0x000fe4000d000000 */
[----:B-1----:R-:W-:Y:S01]  /*24b0*/  UIMAD.WIDE.U32 UR16, UR7, UR10, URZ ;  /* 0x0000000a071072a5 */ /* 0x002fe2000f8e00ff */
[----:B------:R-:W-:Y:S01]  /*24c0*/  UMOV UR4, UR23 ;  /* 0x0000001700047c82 */ /* 0x000fe20008000000 */
[----:B------:R-:W-:Y:S02]  /*24d0*/  UIMAD.WIDE.U32 UR18, UR37, UR12, URZ ;  /* 0x0000000c251272a5 */ /* 0x000fe4000f8e00ff */
[----:B------:R-:W-:-:S03]  /*24e0*/  UIMAD.WIDE.U32 UR22, UR8, UR10, URZ ;  /* 0x0000000a081672a5 */ /* 0x000fc6000f8e00ff */
[----:B------:R-:W-:Y:S01]  /*24f0*/  UMOV UR16, UR17 ;  /* 0x0000001100107c82 */ /* 0x000fe20008000000 */
[----:B------:R-:W-:Y:S02]  /*2500*/  USHF.R.U32.HI UR4, URZ, UR30, UR4 ;  /* 0x0000001eff047299 */ /* 0x000fe40008011604 */
[----:B------:R-:W-:Y:S01]  /*2510*/  @UP3 USHF.R.U32.HI UR7, URZ, UR11, UR16 ;  /* 0x0000000bff073299 */ /* 0x000fe20008011610 */
[----:B------:R-:W-:Y:S01]  /*2520*/  UMOV UR18, UR19 ;  /* 0x0000001300127c82 */ /* 0x000fe20008000000 */
[----:B------:R-:W-:Y:S01]  /*2530*/  UMOV UR22, UR23 ;  /* 0x0000001700167c82 */ /* 0x000fe20008000000 */
[----:B------:R-:W-:Y:S02]  /*2540*/  USHF.R.U32.HI UR13, URZ, UR13, UR18 ;  /* 0x0000000dff0d7299 */ /* 0x000fe40008011612 */
[----:B------:R-:W-:Y:S02]  /*2550*/  USEL UR4, UR29, UR4, !UP0 ;  /* 0x000000041d047287 */ /* 0x000fe4000c000000 */
[----:B------:R-:W-:-:S02]  /*2560*/  @UP3 USHF.R.U32.HI UR8, URZ, UR11, UR22 ;  /* 0x0000000bff083299 */ /* 0x000fc40008011616 */
[----:B------:R-:W-:Y:S02]  /*2570*/  UIMAD UR9, UR45, UR7, URZ ;  /* 0x000000072d0972a4 */ /* 0x000fe4000f8e02ff */
[----:B------:R-:W-:Y:S02]  /*2580*/  USEL UR7, UR37, UR13, !UP2 ;  /* 0x0000000d25077287 */ /* 0x000fe4000d000000 */
[----:B------:R-:W-:Y:S02]  /*2590*/  UIMAD UR12, UR45, UR8, URZ ;  /* 0x000000082d0c72a4 */ /* 0x000fe4000f8e02ff */
[----:B------:R-:W-:Y:S02]  /*25a0*/  UISETP.GE.AND UP0, UPT, UR4, UR9, UPT ;  /* 0x000000090400728c */ /* 0x000fe4000bf06270 */
[----:B------:R-:W-:Y:S02]  /*25b0*/  UIMAD.WIDE.U32 UR16, UR4, UR10, URZ ;  /* 0x0000000a041072a5 */ /* 0x000fe4000f8e00ff */
[----:B------:R-:W-:-:S02]  /*25c0*/  UISETP.GE.OR UP0, UPT, UR7, UR12, UP0 ;  /* 0x0000000c0700728c */ /* 0x000fc40008706670 */
        /* <DEDUP_REMOVED lines=19> */
.L_x_40:
[----:B------:R-:W2:Y:S02]  /*2700*/  LDCU UR4, c[0x0][0xb30] ;  /* 0x00016600ff0477ac */ /* 0x000ea40008000800 */
[----:B--2---:R-:W-:-:S09]  /*2710*/  UISETP.NE.AND UP0, UPT, UR4, 0x1, UPT ;  /* 0x000000010400788c */ /* 0x004fd2000bf05270 */
[----:B------:R-:W-:Y:S05]  /*2720*/  BRA.U UP0, `(.L_x_41) ;  /* 0x0000000100447547 */ /* 0x000fea000b800000 */
[----:B------:R-:W2:Y:S01]  /*2730*/  LDCU.128 UR12, c[0x0][0xb10] ;  /* 0x00016200ff0c77ac */ /* 0x000ea20008000c00 */
[----:B------:R-:W3:Y:S01]  /*2740*/  LDCU UR16, c[0x0][0xb0c] ;  /* 0x00016180ff1077ac */ /* 0x000ee20008000800 */
[----:B------:R-:W4:Y:S01]  /*2750*/  LDCU UR17, c[0x0][0xb20] ;  /* 0x00016400ff1177ac */ /* 0x000f220008000800 */
[----:B--2---:R-:W-:Y:S02]  /*2760*/  UIMAD.WIDE.U32 UR10, UR37, UR12, URZ ;  /* 0x0000000c250a72a5 */ /* 0x004fe4000f8e00ff */
[----:B------:R-:W-:Y:S02]  /*2770*/  UIMAD.WIDE.U32 UR8, UR29, UR15, URZ ;  /* 0x0000000f1d0872a5 */ /* 0x000fe4000f8e00ff */
[----:B---3--:R-:W-:Y:S02]  /*2780*/  UISETP.NE.AND UP2, UPT, UR16, 0x1, UPT ;  /* 0x000000011000788c */ /* 0x008fe4000bf45270 */
[----:B------:R-:W-:Y:S01]  /*2790*/  UISETP.NE.AND UP0, UPT, UR14, 0x1, UPT ;  /* 0x000000010e00788c */ /* 0x000fe2000bf05270 */
[----:B------:R-:W-:-:S02]  /*27a0*/  UMOV UR7, UR11 ;  /* 0x0000000b00077c82 */ /* 0x000fc40008000000 */
[----:B------:R-:W-:Y:S01]  /*27b0*/  UMOV UR4, UR9 ;  /* 0x0000000900047c82 */ /* 0x000fe20008000000 */
[----:B------:R-:W-:Y:S02]  /*27c0*/  USHF.R.U32.HI UR7, URZ, UR13, UR7 ;  /* 0x0000000dff077299 */ /* 0x000fe40008011607 */
[----:B----4-:R-:W-:Y:S02]  /*27d0*/  USHF.R.U32.HI UR4, URZ, UR17, UR4 ;  /* 0x00000011ff047299 */ /* 0x010fe40008011604 */
[----:B------:R-:W-:Y:S02]  /*27e0*/  USEL UR7, UR37, UR7, !UP2 ;  /* 0x0000000725077287 */ /* 0x000fe4000d000000 */
[----:B------:R-:W-:-:S04]  /*27f0*/  USEL UR4, UR29, UR4, !UP0 ;  /* 0x000000041d047287 */ /* 0x000fc8000c000000 */
[----:B------:R-:W-:Y:S02]  /*2800*/  UIADD3 UR8, UPT, UPT, UR7, -UR4, URZ ;  /* 0x8000000407087290 */ /* 0x000fe4000fffe0ff */
[----:B------:R-:W-:Y:S02]  /*2810*/  UIADD3 UR4, UPT, UPT, -UR7, UR4, URZ ;  /* 0x0000000407047290 */ /* 0x000fe4000fffe1ff */
[----:B------:R-:W-:Y:S02]  /*2820*/  UIMAD UR29, UR8, UR14, UR29 ;  /* 0x0000000e081d72a4 */ /* 0x000fe4000f8e021d */
[----:B------:R-:W-:-:S12]  /*2830*/  UIMAD UR37, UR4, UR16, UR37 ;  /* 0x00000010042572a4 */ /* 0x000fd8000f8e0225 */
.L_x_41:
[----:B------:R-:W-:Y:S01]  /*2840*/  VIADD R11, R11, 0x1 ;  /* 0x000000010b0b7836 */ /* 0x000fe20000000000 */
[----:B------:R-:W-:Y:S01]  /*2850*/  R2UR UR4, R50 ;  /* 0x00000000320472ca */ /* 0x000fe200000e0000 */
[----:B------:R-:W-:Y:S01]  /*2860*/  UIADD3 UR31, UPT, UPT, UR37, UR63, URZ ;  /* 0x0000003f251f7290 */ /* 0x000fe2000fffe0ff */
[----:B------:R-:W-:Y:S02]  /*2870*/  PLOP3.LUT P1, PT, PT, PT, PT, 0x80, 0x8 ;  /* 0x000000000008781c */ /* 0x000fe40003f2f070 */
[----:B------:R-:W-:-:S04]  /*2880*/  ISETP.NE.AND P0, PT, R11, 0x2, PT ;  /* 0x000000020b00780c */ /* 0x000fc80003f05270 */
[----:B-1----:R-:W-:Y:S02]  /*2890*/  SEL R0, RZ, 0x1, P0 ;  /* 0x00000001ff007807 */ /* 0x002fe40000000000 */
[----:B------:R-:W-:Y:S02]  /*28a0*/  SEL R11, R11, RZ, P0 ;  /* 0x000000ff0b0b7207 */ /* 0x000fe40000000000 */
[----:B------:R-:W-:Y:S01]  /*28b0*/  LOP3.LUT R10, R10, R0, RZ, 0x3c, !PT ;  /* 0x000000000a0a7212 */ /* 0x000fe200078e3cff */
[----:B------:R-:W-:Y:S01]  /*28c0*/  UIADD3 UR30, UPT, UPT, UR29, UR4, URZ ;  /* 0x000000041d1e7290 */ /* 0x000fe2000fffe0ff */
[----:B------:R-:W-:Y:S11]  /*28d0*/  BRA.U UP1, `(.L_x_42) ;  /* 0xfffffff101247547 */ /* 0x000ff6000b83ffff */
[----:B------:R-:W-:Y:S01]  /*28e0*/  UIADD3 UR7, UPT, UPT, UR6, 0x28, URZ ;  /* 0x0000002806077890 */ /* 0x000fe2000fffe0ff */
[----:B------:R-:W-:-:S03]  /*28f0*/  SHF.L.U32 R2, R12, 0x1f, RZ ;  /* 0x0000001f0c027819 */ /* 0x000fc600000006ff */
[----:B------:R-:W-:-:S09]  /*2900*/  ULEA UR4, UR5, UR7, 0x3 ;  /* 0x0000000705047291 */ /* 0x000fd2000f8e18ff */
[----:B------:R-:W1:Y:S02]  /*2910*/  SYNCS.PHASECHK.TRANS64.TRYWAIT P0, [UR4], R2 ;  /* 0x00000002ff0075a7 */ /* 0x000e640008001104 */
[----:B-1----:R-:W-:Y:S05]  /*2920*/  @!P0 BRA `(.L_x_43) ;  /* 0x0000006400d88947 */ /* 0x002fea0003800000 */
.L_x_155:
[----:B------:R-:W-:-:S04]  /*2930*/  UIADD3 UR4, UPT, UPT, UR5, 0x1, URZ ;  /* 0x0000000105047890 */ /* 0x000fc8000fffe0ff */
[----:B------:R-:W-:-:S04]  /*2940*/  UISETP.NE.AND UP0, UPT, UR4, 0x5, UPT ;  /* 0x000000050400788c */ /* 0x000fc8000bf05270 */
[----:B------:R-:W-:Y:S02]  /*2950*/  USEL UR6, URZ, 0x1, UP0 ;  /* 0x00000001ff067887 */ /* 0x000fe40008000000 */
[----:B------:R-:W-:-:S04]  /*2960*/  USEL UR4, UR4, URZ, UP0 ;  /* 0x000000ff04047287 */ /* 0x000fc80008000000 */
[----:B------:R-:W-:Y:S01]  /*2970*/  ULEA UR5, UR4, UR7, 0x3 ;  /* 0x0000000704057291 */ /* 0x000fe2000f8e18ff */
[----:B-1----:R-:W-:-:S04]  /*2980*/  LOP3.LUT R2, R12, UR6, RZ, 0x3c, !PT ;  /* 0x000000060c027c12 */ /* 0x002fc8000f8e3cff */
[----:B------:R-:W-:-:S04]  /*2990*/  SHF.L.U32 R3, R2, 0x1f, RZ ;  /* 0x0000001f02037819 */ /* 0x000fc800000006ff */
[----:B------:R-:W1:Y:S02]  /*29a0*/  SYNCS.PHASECHK.TRANS64.TRYWAIT P0, [UR5], R3 ;  /* 0x00000003ff0075a7 */ /* 0x000e640008001105 */
[----:B-1----:R-:W-:Y:S05]  /*29b0*/  @!P0 BRA `(.L_x_44) ;  /* 0x0000006400cc8947 */ /* 0x002fea0003800000 */
.L_x_157:
[----:B------:R-:W-:-:S04]  /*29c0*/  UIADD3 UR4, UPT, UPT, UR4, 0x1, URZ ;  /* 0x0000000104047890 */ /* 0x000fc8000fffe0ff */
[----:B------:R-:W-:-:S04]  /*29d0*/  UISETP.NE.AND UP0, UPT, UR4, 0x5, UPT ;  /* 0x000000050400788c */ /* 0x000fc8000bf05270 */
[----:B------:R-:W-:Y:S02]  /*29e0*/  USEL UR6, URZ, 0x1, UP0 ;  /* 0x00000001ff067887 */ /* 0x000fe40008000000 */
[----:B------:R-:W-:-:S04]  /*29f0*/  USEL UR4, UR4, URZ, UP0 ;  /* 0x000000ff04047287 */ /* 0x000fc80008000000 */
[----:B------:R-:W-:Y:S01]  /*2a00*/  ULEA UR5, UR4, UR7, 0x3 ;  /* 0x0000000704057291 */ /* 0x000fe2000f8e18ff */
[----:B------:R-:W-:-:S04]  /*2a10*/  LOP3.LUT R2, R2, UR6, RZ, 0x3c, !PT ;  /* 0x0000000602027c12 */ /* 0x000fc8000f8e3cff */
[----:B-1----:R-:W-:-:S04]  /*2a20*/  SHF.L.U32 R3, R2, 0x1f, RZ ;  /* 0x0000001f02037819 */ /* 0x002fc800000006ff */
[----:B------:R-:W1:Y:S02]  /*2a30*/  SYNCS.PHASECHK.TRANS64.TRYWAIT P0, [UR5], R3 ;  /* 0x00000003ff0075a7 */ /* 0x000e640008001105 */
[----:B-1----:R-:W-:Y:S05]  /*2a40*/  @!P0 BRA `(.L_x_45) ;  /* 0x0000006400c08947 */ /* 0x002fea0003800000 */
.L_x_159:
        /* <DEDUP_REMOVED lines=9> */
.L_x_161:
[----:B------:R-:W-:-:S04]  /*2ae0*/  UIADD3 UR4, UPT, UPT, UR4, 0x1, URZ ;  /* 0x0000000104047890 */ /* 0x000fc8000fffe0ff */
[----:B------:R-:W-:-:S04]  /*2af0*/  UISETP.NE.AND UP0, UPT, UR4, 0x5, UPT ;  /* 0x000000050400788c */ /* 0x000fc8000bf05270 */
[----:B------:R-:W-:Y:S02]  /*2b00*/  USEL UR5, URZ, 0x1, UP0 ;  /* 0x00000001ff057887 */ /* 0x000fe40008000000 */
[----:B------:R-:W-:-:S04]  /*2b10*/  USEL UR4, UR4, URZ, UP0 ;  /* 0x000000ff04047287 */ /* 0x000fc80008000000 */
[----:B------:R-:W-:Y:S01]  /*2b20*/  ULEA UR4, UR4, UR7, 0x3 ;  /* 0x0000000704047291 */ /* 0x000fe2000f8e18ff */
[----:B------:R-:W-:-:S04]  /*2b30*/  LOP3.LUT R2, R2, UR5, RZ, 0x3c, !PT ;  /* 0x0000000502027c12 */ /* 0x000fc8000f8e3cff */
[----:B------:R-:W-:Y:S01]  /*2b40*/  SHF.L.U32 R2, R2, 0x1f, RZ ;  /* 0x0000001f02027819 */ /* 0x000fe200000006ff */
[----:B-1----:R-:W-:-:S07]  /*2b50*/  IMAD.U32 R0, RZ, RZ, UR4 ;  /* 0x00000004ff007e24 */ /* 0x002fce000f8e00ff */
.L_x_47:
[----:B-1----:R1:W2:Y:S02]  /*2b60*/  SYNCS.PHASECHK.TRANS64.TRYWAIT P0, [R0+URZ], R2 ;  /* 0x00000002000075a7 */ /* 0x0022a400080011ff */
[----:B--2---:R-:W-:Y:S05]  /*2b70*/  @!P0 NANOSLEEP.SYNCS 0x989680 ;  /* 0x009896800000895d */ /* 0x004fea0003900000 */
[----:B------:R-:W2:Y:S02]  /*2b80*/  @!P0 SYNCS.PHASECHK.TRANS64 P0, [R0+URZ], R2 ;  /* 0x00000002000085a7 */ /* 0x000ea400080010ff */
[----:B--2---:R-:W-:Y:S05]  /*2b90*/  @P0 EXIT ;  /* 0x000000000000094d */ /* 0x004fea0003800000 */
[----:B------:R-:W-:Y:S05]  /*2ba0*/  BRA `(.L_x_47) ;  /* 0xfffffffc00ec7947 */ /* 0x000fea000383ffff */
.L_x_22:
[----:B------:R-:W-:-:S04]  /*2bb0*/  UISETP.NE.AND UP0, UPT, UR47, URZ, UPT ;  /* 0x000000ff2f00728c */ /* 0x000fc8000bf05270 */
[----:B------:R-:W-:-:S09]  /*2bc0*/  UISETP.NE.OR UP0, UPT, UR18, 0x1, UP0 ;  /* 0x000000011200788c */ /* 0x000fd20008705670 */
[----:B------:R-:W-:Y:S05]  /*2bd0*/  BRA.U UP0, `(.L_x_48) ;  /* 0x0000000500487547 */ /* 0x000fea000b800000 */
[----:B------:R-:W-:Y:S01]  /*2be0*/  ISETP.GE.U32.AND P2, PT, R0, 0x4, PT ;  /* 0x000000040000780c */ /* 0x000fe20003f46070 */
[----:B------:R-:W-:Y:S01]  /*2bf0*/  IMAD.MOV.U32 R12, RZ, RZ, 0x1 ;  /* 0x00000001ff0c7424 */ /* 0x000fe200078e00ff */
[----:B------:R-:W-:Y:S02]  /*2c00*/  CS2R R10, SRZ ;  /* 0x00000000000a7805 */ /* 0x000fe4000001ff00 */
[----:B------:R-:W-:Y:S01]  /*2c10*/  CS2R R8, SRZ ;  /* 0x0000000000087805 */ /* 0x000fe2000001ff00 */
[----:B------:R-:W-:Y:S01]  /*2c20*/  UMOV UR6, 0x400 ;  /* 0x0000040000067882 */ /* 0x000fe20000000000 */
[----:B------:R-:W-:Y:S01]  /*2c30*/  UMOV UR5, URZ ;  /* 0x000000ff00057c82 */ /* 0x000fe20008000000 */
[----:B------:R-:W-:-:S12]  /*2c40*/  ULEA UR6, UR47, UR6, 0x18 ;  /* 0x000000062f067291 */ /* 0x000fd8000f8ec0ff */
.L_x_52:
[----:B------:R-:W-:Y:S02]  /*2c50*/  LEA R2, R8, UR6, 0x3 ;  /* 0x0000000608027c11 */ /* 0x000fe4000f8e18ff */
[----:B------:R-:W-:-:S03]  /*2c60*/  SHF.L.U32 R4, R9, 0x1f, RZ ;  /* 0x0000001f09047819 */ /* 0x000fc600000006ff */
[----:B------:R-:W-:Y:S01]  /*2c70*/  VIADD R5, R2, 0x110 ;  /* 0x0000011002057836 */ /* 0x000fe20000000000 */
[----:B------:R-:W2:Y:S02]  /*2c80*/  SYNCS.PHASECHK.TRANS64.TRYWAIT P0, [R2+URZ+0x100], R4 ;  /* 0x00010004020075a7 */ /* 0x000ea400080011ff */
[----:B--2---:R-:W-:Y:S05]  /*2c90*/  @!P0 BRA `(.L_x_49) ;  /* 0x00000064005c8947 */ /* 0x004fea0003800000 */
.L_x_162:
[----:B------:R-:W-:Y:S01]  /*2ca0*/  ULEA UR4, UR5, UR6, 0x3 ;  /* 0x0000000605047291 */ /* 0x000fe2000f8e18ff */
[----:B--2---:R-:W-:Y:S01]  /*2cb0*/  PRMT R2, RZ, 0x654, R5 ;  /* 0x00000654ff027816 */ /* 0x004fe20000000005 */
[----:B------:R-:W-:Y:S01]  /*2cc0*/  @!P2 IMAD.MOV.U32 R4, RZ, RZ, 0x10 ;  /* 0x00000010ff04a424 */ /* 0x000fe200078e00ff */
[----:B------:R-:W-:Y:S01]  /*2cd0*/  SHF.L.U32 R5, R12, 0x1f, RZ ;  /* 0x0000001f0c057819 */ /* 0x000fe200000006ff */
[----:B------:R-:W-:Y:S01]  /*2ce0*/  UIADD3 UR7, UPT, UPT, UR4, 0xa0, URZ ;  /* 0x000000a004077890 */ /* 0x000fe2000fffe0ff */
[----:B------:R2:W-:Y:S05]  /*2cf0*/  SYNCS.ARRIVE.TRANS64.RED.A1T0 RZ, [R2+URZ], RZ ;  /* 0x000000ff02ff79a7 */ /* 0x0005ea00081004ff */
[----:B------:R-:W-:Y:S01]  /*2d00*/  IMAD.U32 R6, RZ, RZ, UR7 ;  /* 0x00000007ff067e24 */ /* 0x000fe2000f8e00ff */
[----:B------:R-:W3:Y:S04]  /*2d10*/  SYNCS.PHASECHK.TRANS64.TRYWAIT P0, [UR4+0xb0], R5 ;  /* 0x0000b005ff0075a7 */ /* 0x000ee80008001104 */
[----:B------:R-:W-:Y:S01]  /*2d20*/  PRMT R6, R0, 0x654, R6 ;  /* 0x0000065400067816 */ /* 0x000fe20000000006 */
[----:B--23--:R-:W-:Y:S06]  /*2d30*/  @!P0 BRA `(.L_x_50) ;  /* 0x0000006400488947 */ /* 0x00cfec0003800000 */
.L_x_164:
[----:B------:R-:W-:Y:S01]  /*2d40*/  ULEA UR8, UR5, UR6, 0x4 ;  /* 0x0000000605087291 */ /* 0x000fe2000f8e20ff */
[----:B------:R-:W-:Y:S01]  /*2d50*/  SEL R3, R6, R3, !P2 ;  /* 0x0000000306037207 */ /* 0x000fe20005000000 */
[----:B------:R-:W-:Y:S01]  /*2d60*/  UIADD3 UR9, UPT, UPT, UR4, 0xa0, URZ ;  /* 0x000000a004097890 */ /* 0x000fe2000fffe0ff */
[----:B--2---:R-:W-:Y:S01]  /*2d70*/  LEA R2, R11, UR6, 0x3 ;  /* 0x000000060b027c11 */ /* 0x004fe2000f8e18ff */
[----:B------:R-:W-:Y:S01]  /*2d80*/  UIADD3 UR8, UPT, UPT, UR8, 0x130, URZ ;  /* 0x0000013008087890 */ /* 0x000fe2000fffe0ff */
[----:B------:R2:W-:Y:S01]  /*2d90*/  @!P2 SYNCS.ARRIVE.TRANS64.RED RZ, [R3+URZ], R4 ;  /* 0x0000000403ffa9a7 */ /* 0x0005e200080004ff */
[----:B------:R-:W-:Y:S01]  /*2da0*/  UIADD3 UR4, UPT, UPT, UR5, 0x1, URZ ;  /* 0x0000000105047890 */ /* 0x000fe2000fffe0ff */
[----:B------:R-:W-:-:S03]  /*2db0*/  VIADD R8, R8, 0x1 ;  /* 0x0000000108087836 */ /* 0x000fc60000000000 */
[----:B------:R-:W-:Y:S02]  /*2dc0*/  UISETP.NE.AND UP0, UPT, UR4, 0x2, UPT ;  /* 0x000000020400788c */ /* 0x000fe4000bf05270 */
[----:B------:R-:W-:Y:S01]  /*2dd0*/  ISETP.NE.AND P0, PT, R8, 0x2, PT ;  /* 0x000000020800780c */ /* 0x000fe20003f05270 */
[----:B------:R-:W-:Y:S06]  /*2de0*/  UGETNEXTWORKID.BROADCAST [UR8], [UR9] ;  /* 0x00000000080073ca */ /* 0x000fec0008000100 */
[----:B------:R-:W-:Y:S02]  /*2df0*/  USEL UR7, URZ, 0x1, UP0 ;  /* 0x00000001ff077887 */ /* 0x000fe40008000000 */
[----:B------:R-:W-:-:S04]  /*2e00*/  USEL UR5, UR4, URZ, UP0 ;  /* 0x000000ff04057287 */ /* 0x000fc80008000000 */
[----:B------:R-:W-:Y:S02]  /*2e10*/  LOP3.LUT R12, R12, UR7, RZ, 0x3c, !PT ;  /* 0x000000070c0c7c12 */ /* 0x000fe4000f8e3cff */
[----:B--2---:R-:W-:-:S04]  /*2e20*/  SHF.L.U32 R4, R10, 0x1f, RZ ;  /* 0x0000001f0a047819 */ /* 0x004fc800000006ff */
[----:B------:R-:W2:Y:S02]  /*2e30*/  SYNCS.PHASECHK.TRANS64.TRYWAIT P1, [R2+URZ+0xa0], R4 ;  /* 0x0000a004020075a7 */ /* 0x000ea400080211ff */
[----:B--2---:R-:W-:Y:S05]  /*2e40*/  @!P1 BRA `(.L_x_51) ;  /* 0x00000064001c9947 */ /* 0x004fea0003800000 */
.L_x_165:
[C---:B--2---:R-:W-:Y:S01]  /*2e50*/  LEA R4, R11.reuse, UR6, 0x4 ;  /* 0x000000060b047c11 */ /* 0x044fe2000f8e20ff */
[----:B------:R-:W-:Y:S01]  /*2e60*/  VIADD R2, R2, 0xb0 ;  /* 0x000000b002027836 */ /* 0x000fe20000000000 */
[----:B------:R-:W-:Y:S01]  /*2e70*/  SEL R8, R8, RZ, P0 ;  /* 0x000000ff08087207 */ /* 0x000fe20000000000 */
[----:B------:R-:W-:-:S03]  /*2e80*/  VIADD R11, R11, 0x1 ;  /* 0x000000010b0b7836 */ /* 0x000fc60000000000 */
[----:B------:R-:W2:Y:S01]  /*2e90*/  LDS.128 R4, [R4+0x130] ;  /* 0x0001300004047984 */ /* 0x000ea20000000c00 */
[----:B------:R-:W-:Y:S02]  /*2ea0*/  PRMT R2, RZ, 0x654, R2 ;  /* 0x00000654ff027816 */ /* 0x000fe40000000002 */
[C---:B------:R-:W-:Y:S01]  /*2eb0*/  ISETP.NE.AND P1, PT, R11.reuse, 0x2, PT ;  /* 0x000000020b00780c */ /* 0x040fe20003f25270 */
[----:B------:R-:W-:Y:S01]  /*2ec0*/  @!PT LDS RZ, [RZ] ;  /* 0x00000000fffff984 */ /* 0x000fe20000000800 */
[----:B------:R-:W-:Y:S01]  /*2ed0*/  @!PT LDS RZ, [RZ] ;  /* 0x00000000fffff984 */ /* 0x000fe20000000800 */
[----:B------:R-:W-:Y:S01]  /*2ee0*/  @!PT LDS RZ, [RZ] ;  /* 0x00000000fffff984 */ /* 0x000fe20000000800 */
[----:B------:R-:W-:Y:S01]  /*2ef0*/  @!PT LDS RZ, [RZ] ;  /* 0x00000000fffff984 */ /* 0x000fe20000000800 */
[----:B------:R3:W-:Y:S06]  /*2f00*/  MEMBAR.ALL.CTA ;  /* 0x0000000000007992 */ /* 0x0007ec0000008000 */
[----:B---3--:R-:W3:Y:S01]  /*2f10*/  FENCE.VIEW.ASYNC.S ;  /* 0x00000000000073c6 */ /* 0x008ee20000000000 */
[----:B------:R-:W-:Y:S01]  /*2f20*/  SEL R11, R11, RZ, P1 ;  /* 0x000000ff0b0b7207 */ /* 0x000fe20000800000 */
[----:B---3--:R3:W-:Y:S01]  /*2f30*/  SYNCS.ARRIVE.TRANS64.RED.A1T0 RZ, [R2+URZ], RZ ;  /* 0x000000ff02ff79a7 */ /* 0x0087e200081004ff */
[----:B--2---:R-:W-:-:S02]  /*2f40*/  LOP3.LUT P3, RZ, R6, 0x1, RZ, 0xc0, !PT ;  /* 0x0000000106ff7812 */ /* 0x004fc4000786c0ff */
[----:B------:R-:W-:-:S04]  /*2f50*/  SEL R4, RZ, 0x1, P1 ;  /* 0x00000001ff047807 */ /* 0x000fc80000800000 */
[----:B------:R-:W-:Y:S02]  /*2f60*/  LOP3.LUT R10, R10, R4, RZ, 0x3c, !PT ;  /* 0x000000040a0a7212 */ /* 0x000fe400078e3cff */
[----:B---3--:R-:W-:-:S04]  /*2f70*/  SEL R2, RZ, 0x1, P0 ;  /* 0x00000001ff027807 */ /* 0x008fc80000000000 */
[----:B------:R-:W-:Y:S01]  /*2f80*/  LOP3.LUT R9, R9, R2, RZ, 0x3c, !PT ;  /* 0x0000000209097212 */ /* 0x000fe200078e3cff */
[----:B------:R-:W-:Y:S06]  /*2f90*/  @P3 BRA `(.L_x_52) ;  /* 0xfffffffc002c3947 */ /* 0x000fec000383ffff */
[----:B------:R-:W-:Y:S01]  /*2fa0*/  ULEA UR4, UR5, UR6, 0x3 ;  /* 0x0000000605047291 */ /* 0x000fe2000f8e18ff */
[----:B------:R-:W-:-:S08]  /*2fb0*/  SHF.L.U32 R2, R12, 0x1f, RZ ;  /* 0x0000001f0c027819 */ /* 0x000fd000000006ff */
[----:B------:R-:W2:Y:S02]  /*2fc0*/  SYNCS.PHASECHK.TRANS64 P0, [UR4+0xb0], R2 ;  /* 0x0000b002ff0075a7 */ /* 0x000ea40008001004 */
[----:B--2---:R-:W-:Y:S05]  /*2fd0*/  @P0 BRA `(.L_x_53) ;  /* 0x0000000000080947 */ /* 0x004fea0003800000 */
[----:B------:R-:W2:Y:S02]  /*2fe0*/  SYNCS.PHASECHK.TRANS64.TRYWAIT P0, [UR4+0xb0], R2 ;  /* 0x0000b002ff0075a7 */ /* 0x000ea40008001104 */
[----:B--2---:R-:W-:Y:S05]  /*2ff0*/  @!P0 BRA `(.L_x_54) ;  /* 0x0000006000c48947 */ /* 0x004fea0003800000 */
.L_x_53:
[----:B------:R-:W-:-:S04]  /*3000*/  UIADD3 UR7, UPT, UPT, UR5, 0x1, URZ ;  /* 0x0000000105077890 */ /* 0x000fc8000fffe0ff */
[----:B------:R-:W-:-:S04]  /*3010*/  UISETP.NE.AND UP0, UPT, UR7, 0x2, UPT ;  /* 0x000000020700788c */ /* 0x000fc8000bf05270 */
[----:B------:R-:W-:Y:S02]  /*3020*/  USEL UR8, URZ, 0x1, UP0 ;  /* 0x00000001ff087887 */ /* 0x000fe40008000000 */
[----:B------:R-:W-:-:S04]  /*3030*/  USEL UR7, UR7, URZ, UP0 ;  /* 0x000000ff07077287 */ /* 0x000fc80008000000 */
[----:B------:R-:W-:Y:S01]  /*3040*/  ULEA UR7, UR7, UR6, 0x3 ;  /* 0x0000000607077291 */ /* 0x000fe2000f8e18ff */
[----:B--2---:R-:W-:-:S04]  /*3050*/  LOP3.LUT R2, R12, UR8, RZ, 0x3c, !PT ;  /* 0x000000080c027c12 */ /* 0x004fc8000f8e3cff */
[----:B------:R-:W-:-:S04]  /*3060*/  SHF.L.U32 R0, R2, 0x1f, RZ ;  /* 0x0000001f02007819 */ /* 0x000fc800000006ff */
[----:B------:R-:W2:Y:S02]  /*3070*/  SYNCS.PHASECHK.TRANS64 P0, [UR7+0xb0], R0 ;  /* 0x0000b000ff0075a7 */ /* 0x000ea40008001007 */
[----:B-12---:R-:W-:Y:S05]  /*3080*/  @P0 EXIT ;  /* 0x000000000000094d */ /* 0x006fea0003800000 */
[----:B------:R-:W-:Y:S02]  /*3090*/  SHF.L.U32 R2, R2, 0x1f, RZ ;  /* 0x0000001f02027819 */ /* 0x000fe400000006ff */
[----:B------:R-:W-:-:S07]  /*30a0*/  MOV R0, UR7 ;  /* 0x0000000700007c02 */ /* 0x000fce0008000f00 */
.L_x_55:
[----:B-1----:R1:W2:Y:S02]  /*30b0*/  SYNCS.PHASECHK.TRANS64.TRYWAIT P0, [R0+URZ+0xb0], R2 ;  /* 0x0000b002000075a7 */ /* 0x0022a400080011ff */
[----:B--2---:R-:W-:Y:S05]  /*30c0*/  @!P0 NANOSLEEP.SYNCS 0x989680 ;  /* 0x009896800000895d */ /* 0x004fea0003900000 */
[----:B------:R-:W2:Y:S02]  /*30d0*/  @!P0 SYNCS.PHASECHK.TRANS64 P0, [R0+URZ+0xb0], R2 ;  /* 0x0000b002000085a7 */ /* 0x000ea400080010ff */
[----:B--2---:R-:W-:Y:S05]  /*30e0*/  @P0 EXIT ;  /* 0x000000000000094d */ /* 0x004fea0003800000 */
[----:B------:R-:W-:Y:S05]  /*30f0*/  BRA `(.L_x_55) ;  /* 0xfffffffc00ec7947 */ /* 0x000fea000383ffff */
.L_x_48:
[----:B------:R-:W-:Y:S05]  /*3100*/  BRA.U UP5, `(.L_x_56) ;  /* 0x0000001105d87547 */ /* 0x000fea000b800000 */
[----:B------:R-:W-:Y:S01]  /*3110*/  UMOV UR4, 0x40 ;  /* 0x0000004000047882 */ /* 0x000fe20000000000 */
[----:B------:R-:W-:Y:S01]  /*3120*/  NOP ;  /* 0x0000000000007918 */ /* 0x000fe20000000000 */
[----:B------:R-:W-:Y:S01]  /*3130*/  ULEA UR5, UR47, UR4, 0x18 ;  /* 0x000000042f057291 */ /* 0x000fe2000f8ec0ff */
[----:B------:R-:W-:Y:S02]  /*3140*/  UMOV UR6, 0x400 ;  /* 0x0000040000067882 */ /* 0x000fe40000000000 */
[----:B------:R-:W-:-:S06]  /*3150*/  ULEA UR6, UR47, UR6, 0x18 ;  /* 0x000000062f067291 */ /* 0x000fcc000f8ec0ff */
[----:B------:R-:W2:Y:S02]  /*3160*/  LDS.U8 R0, [UR5+0x1c] ;  /* 0x00001c05ff007984 */ /* 0x000ea40008000000 */
[----:B--2---:R-:W-:-:S13]  /*3170*/  ISETP.NE.AND P0, PT, R0, RZ, PT ;  /* 0x000000ff0000720c */ /* 0x004fda0003f05270 */
[----:B------:R-:W-:Y:S05]  /*3180*/  @P0 BRA `(.L_x_57) ;  /* 0x0000000400080947 */ /* 0x000fea0003800000 */
[----:B------:R-:W-:Y:S02]  /*3190*/  UISETP.NE.U32.AND UP1, UPT, UR48, 0x1, UPT ;  /* 0x000000013000788c */ /* 0x000fe4000bf25070 */
[----:B------:R-:W-:-:S07]  /*31a0*/  UIADD3 UR7, UPT, UPT, UR5, 0x8, URZ ;  /* 0x0000000805077890 */ /* 0x000fce000fffe0ff */
[----:B------:R-:W-:Y:S05]  /*31b0*/  BRA.U !UP1, `(.L_x_58) ;  /* 0x00000001099c7547 */ /* 0x000fea000b800000 */
[----:B------:R-:W-:Y:S01]  /*31c0*/  ELECT P0, URZ, PT ;  /* 0x0000000000ff782f */ /* 0x000fe20003800000 */
[----:B------:R-:W-:-:S12]  /*31d0*/  BSSY B0, `(.L_x_58) ;  /* 0x0000025000007945 */ /* 0x000fd80003800000 */
[----:B------:R-:W-:Y:S05]  /*31e0*/  @!P0 BRA `(.L_x_59) ;  /* 0x00000000008c8947 */ /* 0x000fea0003800000 */
[----:B------:R-:W-:-:S05]  /*31f0*/  UMOV UR4, 0x10 ;  /* 0x0000001000047882 */ /* 0x000fca0000000000 */
[----:B------:R-:W-:Y:S04]  /*3200*/  DEPBAR.LE SB2, 0x36 ;  /* 0x0000ad800000791a */ /* 0x000fe80000000000 */
[----:B------:R-:W2:Y:S02]  /*3210*/  UTCATOMSWS.2CTA.FIND_AND_SET.ALIGN UP0, UR4, UR4 ;  /* 0x00000004000475e3 */ /* 0x000ea40008200800 */
[----:B--2---:R-:W-:Y:S01]  /*3220*/  MOV R10, UR4 ;  /* 0x00000004000a7c02 */ /* 0x004fe20008000f00 */
[----:B------:R-:W-:Y:S06]  /*3230*/  BRA.U UP0, `(.L_x_60) ;  /* 0x0000000100187547 */ /* 0x000fec000b800000 */
.L_x_61:
[----:B------:R-:W-:Y:S05]  /*3240*/  NANOSLEEP 0x64 ;  /* 0x000000640000795d */ /* 0x000fea0003800000 */
[----:B------:R-:W-:-:S05]  /*3250*/  UMOV UR4, 0x10 ;  /* 0x0000001000047882 */ /* 0x000fca0000000000 */
[----:B------:R-:W-:Y:S04]  /*3260*/  DEPBAR.LE SB2, 0x36 ;  /* 0x0000ad800000791a */ /* 0x000fe80000000000 */
[----:B------:R-:W2:Y:S02]  /*3270*/  UTCATOMSWS.2CTA.FIND_AND_SET.ALIGN UP0, UR4, UR4 ;  /* 0x00000004000475e3 */ /* 0x000ea40008200800 */
[----:B--2---:R-:W-:Y:S01]  /*3280*/  MOV R10, UR4 ;  /* 0x00000004000a7c02 */ /* 0x004fe20008000f00 */
[----:B------:R-:W-:Y:S05]  /*3290*/  BRA.U !UP0, `(.L_x_61) ;  /* 0xfffffffd08e87547 */ /* 0x000fea000b83ffff */
.L_x_60:
[----:B------:R-:W2:Y:S01]  /*32a0*/  LDS R6, [UR5+0x10] ;  /* 0x00001005ff067984 */ /* 0x000ea20008000800 */
[----:B------:R-:W-:Y:S01]  /*32b0*/  IMAD.U32 R0, RZ, RZ, UR6 ;  /* 0x00000006ff007e24 */ /* 0x000fe2000f8e00ff */
[----:B------:R-:W-:-:S03]  /*32c0*/  MOV R4, UR49 ;  /* 0x0000003100047c02 */ /* 0x000fc60008000f00 */
[----:B------:R-:W-:Y:S01]  /*32d0*/  VIADD R0, R0, 0x150 ;  /* 0x0000015000007836 */ /* 0x000fe20000000000 */
[----:B--2---:R-:W-:-:S04]  /*32e0*/  SHF.L.U32 R6, R6, 0x1f, RZ ;  /* 0x0000001f06067819 */ /* 0x004fc800000006ff */
[----:B------:R-:W2:Y:S02]  /*32f0*/  SYNCS.PHASECHK.TRANS64.TRYWAIT P0, [UR5+0x8], R6 ;  /* 0x00000806ff0075a7 */ /* 0x000ea40008001105 */
[----:B--2---:R-:W-:Y:S05]  /*3300*/  @P0 BRA `(.L_x_62) ;  /* 0x0000000000080947 */ /* 0x004fea0003800000 */
[----:B------:R-:W2:Y:S02]  /*3310*/  SYNCS.PHASECHK.TRANS64.TRYWAIT P0, [UR5+0x8], R6 ;  /* 0x00000806ff0075a7 */ /* 0x000ea40008001105 */
[----:B--2---:R-:W-:Y:S05]  /*3320*/  @!P0 BRA `(.L_x_63) ;  /* 0x0000006000108947 */ /* 0x004fea0003800000 */
.L_x_62:
[----:B------:R-:W-:Y:S01]  /*3330*/  PRMT R4, R4, 0x654, R0 ;  /* 0x0000065404047816 */ /* 0x000fe20000000000 */
[----:B------:R-:W-:Y:S01]  /*3340*/  HFMA2 R0, -RZ, RZ, 0, 5.9604644775390625e-08 ;  /* 0x00000001ff007431 */ /* 0x000fe200000001ff */
[----:B------:R-:W-:Y:S01]  /*3350*/  UPRMT UR4, UR49, 0x654, UR7 ;  /* 0x0000065431047896 */ /* 0x000fe20008000007 */
[----:B------:R-:W-:Y:S02]  /*3360*/  IMAD.MOV.U32 R8, RZ, RZ, 0xffff ;  /* 0x0000ffffff087424 */ /* 0x000fe400078e00ff */
[----:B--2---:R-:W-:Y:S02]  /*3370*/  IMAD.MOV.U32 R6, RZ, RZ, 0x4 ;  /* 0x00000004ff067424 */ /* 0x004fe400078e00ff */
[----:B------:R-:W-:Y:S01]  /*3380*/  IMAD.SHL.U32 R9, R10, 0x20, RZ ;  /* 0x000000200a097824 */ /* 0x000fe200078e00ff */
[----:B------:R-:W-:Y:S02]  /*3390*/  MOV R5, UR4 ;  /* 0x0000000400057c02 */ /* 0x000fe40008000f00 */
[-C--:B------:R-:W-:Y:S01]  /*33a0*/  SHF.L.U32 R8, R8, R10.reuse, RZ ;  /* 0x0000000a08087219 */ /* 0x080fe200000006ff */
[----:B------:R2:W-:Y:S01]  /*33b0*/  SYNCS.ARRIVE.TRANS64.RED RZ, [UR4], R6 ;  /* 0x00000006ffff79a7 */ /* 0x0005e20008000404 */
[----:B------:R-:W-:Y:S01]  /*33c0*/  SHF.L.U32 R7, R0, R10, RZ ;  /* 0x0000000a00077219 */ /* 0x000fe200000006ff */
[----:B------:R2:W-:Y:S04]  /*33d0*/  STS [UR6+0x150], R9 ;  /* 0x00015009ff007988 */ /* 0x0005e80008000806 */
[----:B------:R2:W-:Y:S04]  /*33e0*/  STAS [R4.64], R10 ;  /* 0x0000000a04007dbd */ /* 0x0005e8000c0008ff */
[----:B------:R2:W-:Y:S04]  /*33f0*/  ATOMS.OR RZ, [UR5+0x14], R8 ;  /* 0x00001408ffff798c */ /* 0x0005e8000b000005 */
[----:B------:R2:W-:Y:S04]  /*3400*/  ATOMS.OR RZ, [UR5+0x18], R7 ;  /* 0x00001807ffff798c */ /* 0x0005e8000b000005 */
[----:B------:R2:W-:Y:S02]  /*3410*/  ATOMS.XOR RZ, [UR5+0x10], R0 ;  /* 0x00001000ffff798c */ /* 0x0005e4000b800005 */
.L_x_59:
[----:B-1----:R-:W-:Y:S05]  /*3420*/  BSYNC B0 ;  /* 0x0000000000007941 */ /* 0x002fea0003800000 */
.L_x_58:
[----:B------:R-:W-:Y:S05]  /*3430*/  BRA.U UP1, `(.L_x_64) ;  /* 0x00000001016c7547 */ /* 0x000fea000b800000 */
[----:B------:R-:W-:-:S03]  /*3440*/  UMOV UR4, 0xffffffff ;  /* 0xffffffff00047882 */ /* 0x000fc60000000000 */
[----:B------:R-:W-:Y:S05]  /*3450*/  BRA.DIV UR4, `(.L_x_65) ;  /* 0x0000005e04dc7947 */ /* 0x000fea000b800000 */
[----:B------:R-:W-:-:S13]  /*3460*/  ELECT P6, URZ, PT ;  /* 0x0000000000ff782f */ /* 0x000fda00038c0000 */
.L_x_169:
[----:B------:R-:W-:Y:S05]  /*3470*/  @!P6 BRA `(.L_x_64) ;  /* 0x00000000005ce947 */ /* 0x000fea0003800000 */
[----:B--2---:R-:W2:Y:S02]  /*3480*/  LDS R4, [UR5+0x10] ;  /* 0x00001005ff047984 */ /* 0x004ea40008000800 */
[----:B--2---:R-:W-:-:S04]  /*3490*/  SHF.L.U32 R4, R4, 0x1f, RZ ;  /* 0x0000001f04047819 */ /* 0x004fc800000006ff */
[----:B------:R-:W2:Y:S02]  /*34a0*/  SYNCS.PHASECHK.TRANS64.TRYWAIT P0, [UR5+0x8], R4 ;  /* 0x00000804ff0075a7 */ /* 0x000ea40008001105 */
[----:B--2---:R-:W-:Y:S05]  /*34b0*/  @P0 BRA `(.L_x_66) ;  /* 0x0000000000080947 */ /* 0x004fea0003800000 */
[----:B------:R-:W2:Y:S02]  /*34c0*/  SYNCS.PHASECHK.TRANS64.TRYWAIT P0, [UR5+0x8], R4 ;  /* 0x00000804ff0075a7 */ /* 0x000ea40008001105 */
[----:B--2---:R-:W-:Y:S05]  /*34d0*/  @!P0 BRA `(.L_x_67) ;  /* 0x0000005c00dc8947 */ /* 0x004fea0003800000 */
.L_x_66:
[----:B------:R-:W3:Y:S01]  /*34e0*/  LDS R6, [UR6+0x150] ;  /* 0x00015006ff067984 */ /* 0x000ee20008000800 */
[----:B--2---:R-:W-:Y:S02]  /*34f0*/  HFMA2 R0, -RZ, RZ, 0, 5.9604644775390625e-08 ;  /* 0x00000001ff007431 */ /* 0x004fe400000001ff */
[----:B------:R-:W-:Y:S01]  /*3500*/  IMAD.MOV.U32 R4, RZ, RZ, 0xffff ;  /* 0x0000ffffff047424 */ /* 0x000fe200078e00ff */
[----:B------:R-:W-:Y:S01]  /*3510*/  UPRMT UR4, UR49, 0x654, UR7 ;  /* 0x0000065431047896 */ /* 0x000fe20008000007 */
[----:B---3--:R-:W-:-:S03]  /*3520*/  IMAD.SHL.U32 R5, R6, 0x20, RZ ;  /* 0x0000002006057824 */ /* 0x008fc600078e00ff */
[-C--:B------:R-:W-:Y:S02]  /*3530*/  SHF.L.U32 R4, R4, R6.reuse, RZ ;  /* 0x0000000604047219 */ /* 0x080fe400000006ff */
[----:B------:R-:W-:Y:S01]  /*3540*/  SHF.L.U32 R6, R0, R6, RZ ;  /* 0x0000000600067219 */ /* 0x000fe200000006ff */
[----:B------:R3:W-:Y:S04]  /*3550*/  STS [UR6+0x150], R5 ;  /* 0x00015005ff007988 */ /* 0x0007e80008000806 */
[----:B------:R3:W-:Y:S04]  /*3560*/  ATOMS.OR RZ, [UR5+0x14], R4 ;  /* 0x00001404ffff798c */ /* 0x0007e8000b000005 */
[----:B------:R3:W-:Y:S01]  /*3570*/  ATOMS.OR RZ, [UR5+0x18], R6 ;  /* 0x00001806ffff798c */ /* 0x0007e2000b000005 */
[----:B------:R-:W-:Y:S03]  /*3580*/  SYNCS.ARRIVE.TRANS64.RED.A1T0 RZ, [UR4], RZ ;  /* 0x000000ffffff79a7 */ /* 0x000fe60008100404 */
[----:B------:R3:W-:Y:S01]  /*3590*/  ATOMS.XOR RZ, [UR5+0x10], R0 ;  /* 0x00001000ffff798c */ /* 0x0007e2000b800005 */
[----:B------:R-:W-:Y:S05]  /*35a0*/  BRA `(.L_x_64) ;  /* 0x0000000000107947 */ /* 0x000fea0003800000 */
.L_x_57:
[----:B------:R-:W-:Y:S02]  /*35b0*/  MOV R0, 0xffffffff ;  /* 0xffffffff00007802 */ /* 0x000fe40000000f00 */
[----:B------:R-:W-:-:S03]  /*35c0*/  MOV R4, 0x35f0 ;  /* 0x000035f000047802 */ /* 0x000fc60000000f00 */
[----:B------:R2:W-:Y:S04]  /*35d0*/  STS [UR6+0x150], R0 ;  /* 0x00015000ff007988 */ /* 0x0005e80008000806 */
[----:B-12--5:R-:W-:Y:S05]  /*35e0*/  CALL.REL.NOINC `($__internal_1_$__cuda_sm10x_tcgen05_guardrail_trap_phase_invalid_during_alloc) ;  /* 0x0000006400b07944 */ /* 0x026fea0003c00000 */
.L_x_64:
[----:B------:R-:W-:Y:S05]  /*35f0*/  WARPSYNC.ALL ;  /* 0x0000000000007948 */ /* 0x000fea0003800000 */
[----:B------:R-:W4:Y:S01]  /*3600*/  S2UR UR4, SR_CgaCtaId ;  /* 0x00000000000479c3 */ /* 0x000f220000008800 */
[----:B------:R-:W-:Y:S01]  /*3610*/  UMOV UR26, 0x400 ;  /* 0x00000400001a7882 */ /* 0x000fe20000000000 */
[----:B------:R-:W-:-:S06]  /*3620*/  NOP ;  /* 0x0000000000007918 */ /* 0x000fcc0000000000 */
[----:B------:R-:W-:Y:S06]  /*3630*/  BAR.ARV 0x6, 0xa0 ;  /* 0x0182800000007b1d */ /* 0x000fec0000002000 */
[----:B------:R-:W1:Y:S01]  /*3640*/  LDCU UR6, c[0x0][0x38c] ;  /* 0x00007180ff0677ac */ /* 0x000e620008000800 */
[----:B------:R-:W-:Y:S01]  /*3650*/  LOP3.LUT R3, R3, 0xffff, RZ, 0xc0, !PT ;  /* 0x0000ffff03037812 */ /* 0x000fe200078ec0ff */
[----:B--2---:R-:W-:Y:S01]  /*3660*/  IMAD.MOV.U32 R9, RZ, RZ, 0x1 ;  /* 0x00000001ff097424 */ /* 0x004fe200078e00ff */
[----:B------:R-:W-:Y:S01]  /*3670*/  LOP3.LUT R2, R2, 0xffff, RZ, 0xc0, !PT ;  /* 0x0000ffff02027812 */ /* 0x000fe200078ec0ff */
[----:B------:R-:W-:Y:S01]  /*3680*/  IMAD.MOV.U32 R8, RZ, RZ, RZ ;  /* 0x000000ffff087224 */ /* 0x000fe200078e00ff */
[----:B------:R-:W-:Y:S01]  /*3690*/  R2UR UR28, R3 ;  /* 0x00000000031c72ca */ /* 0x000fe200000e0000 */
[----:B------:R-:W-:Y:S01]  /*36a0*/  UMOV UR32, URZ ;  /* 0x000000ff00207c82 */ /* 0x000fe20008000000 */
[----:B------:R-:W-:-:S02]  /*36b0*/  R2UR UR42, R2 ;  /* 0x00000000022a72ca */ /* 0x000fc400000e0000 */
[----:B------:R-:W-:Y:S01]  /*36c0*/  CS2R R2, SRZ ;  /* 0x0000000000027805 */ /* 0x000fe2000001ff00 */
[----:B------:R-:W-:Y:S01]  /*36d0*/  UMOV UR23, URZ ;  /* 0x000000ff00177c82 */ /* 0x000fe20008000000 */
[----:B----4-:R-:W-:Y:S01]  /*36e0*/  ULEA UR26, UR4, UR26, 0x18 ;  /* 0x0000001a041a7291 */ /* 0x010fe2000f8ec0ff */
[----:B------:R-:W-:Y:S01]  /*36f0*/  UMOV UR22, URZ ;  /* 0x000000ff00167c82 */ /* 0x000fe20008000000 */
[----:B------:R-:W-:Y:S02]  /*3700*/  UISETP.NE.AND UP3, UPT, UR48, URZ, UPT ;  /* 0x000000ff3000728c */ /* 0x000fe4000bf65270 */
[----:B------:R-:W-:Y:S02]  /*3710*/  UIADD3 UR5, UPT, UPT, UR26, 0x4300, URZ ;  /* 0x000043001a057890 */ /* 0x000fe4000fffe0ff */
[----:B------:R-:W-:-:S03]  /*3720*/  UIADD3 UR4, UPT, UPT, UR26, 0xe300, URZ ;  /* 0x0000e3001a047890 */ /* 0x000fc6000fffe0ff */
[----:B---3--:R-:W2:Y:S01]  /*3730*/  LDS R0, [UR26+0x150] ;  /* 0x0001501aff007984 */ /* 0x008ea20008000800 */
[----:B-1----:R-:W-:Y:S02]  /*3740*/  UIADD3 UR6, UPT, UPT, UR6, 0x3f, URZ ;  /* 0x0000003f06067890 */ /* 0x002fe4000fffe0ff */
[----:B------:R-:W-:Y:S02]  /*3750*/  USHF.R.U32.HI UR5, URZ, 0x4, UR5 ;  /* 0x00000004ff057899 */ /* 0x000fe40008011605 */
[----:B------:R-:W-:Y:S02]  /*3760*/  USHF.R.S32.HI UR33, URZ, 0x1f, UR6 ;  /* 0x0000001fff217899 */ /* 0x000fe40008011406 */
[----:B------:R-:W-:Y:S02]  /*3770*/  USHF.R.U32.HI UR4, URZ, 0x4, UR4 ;  /* 0x00000004ff047899 */ /* 0x000fe40008011604 */
[----:B------:R-:W-:Y:S02]  /*3780*/  ULEA.HI UR33, UR33, UR6, URZ, 0x6 ;  /* 0x0000000621217291 */ /* 0x000fe4000f8f30ff */
[----:B------:R-:W-:-:S02]  /*3790*/  ULOP3.LUT UR5, UR5, 0x3fff, URZ, 0xc0, !UPT ;  /* 0x00003fff05057892 */ /* 0x000fc4000f8ec0ff */
[----:B------:R-:W-:Y:S02]  /*37a0*/  USHF.R.S32.HI UR33, URZ, 0x6, UR33 ;  /* 0x00000006ff217899 */ /* 0x000fe40008011421 */
[----:B------:R-:W-:Y:S02]  /*37b0*/  ULOP3.LUT UR30, UR4, 0x3fff, URZ, 0xc0, !UPT ;  /* 0x00003fff041e7892 */ /* 0x000fe4000f8ec0ff */
[----:B------:R-:W-:Y:S01]  /*37c0*/  UISETP.LT.AND UP0, UPT, UR33, 0x1, UPT ;  /* 0x000000012100788c */ /* 0x000fe2000bf01270 */
[----:B------:R-:W-:Y:S01]  /*37d0*/  UMOV UR40, 0x0 ;  /* 0x0000000000287882 */ /* 0x000fe20000000000 */
[----:B------:R-:W-:Y:S01]  /*37e0*/  UMOV UR41, 0x8200010 ;  /* 0x0820001000297882 */ /* 0x000fe20000000000 */
[----:B------:R-:W-:Y:S02]  /*37f0*/  ULOP3.LUT UR29, UR5, 0x10000, URZ, 0xfc, !UPT ;  /* 0x00010000051d7892 */ /* 0x000fe4000f8efcff */
[----:B------:R-:W-:Y:S02]  /*3800*/  ULOP3.LUT UR30, UR30, 0x10000, URZ, 0xfc, !UPT ;  /* 0x000100001e1e7892 */ /* 0x000fe4000f8efcff */
[----:B------:R-:W-:Y:S01]  /*3810*/  USEL UR43, UR33, 0x1, !UP0 ;  /* 0x00000001212b7887 */ /* 0x000fe2000c000000 */
[----:B------:R-:W-:Y:S01]  /*3820*/  UMOV UR38, 0x0 ;  /* 0x0000000000267882 */ /* 0x000fe20000000000 */
[----:B------:R-:W-:Y:S01]  /*3830*/  UMOV UR39, 0x8200010 ;  /* 0x0820001000277882 */ /* 0x000fe20000000000 */
[----:B------:R-:W-:Y:S01]  /*3840*/  UMOV UR36, 0x0 ;  /* 0x0000000000247882 */ /* 0x000fe20000000000 */
[----:B------:R-:W-:Y:S01]  /*3850*/  UMOV UR37, 0x8200010 ;  /* 0x0820001000257882 */ /* 0x000fe20000000000 */
[----:B------:R-:W-:Y:S01]  /*3860*/  UMOV UR34, 0x0 ;  /* 0x0000000000227882 */ /* 0x000fe20000000000 */
[----:B------:R-:W-:Y:S01]  /*3870*/  UMOV UR35, 0x8200010 ;  /* 0x0820001000237882 */ /* 0x000fe20000000000 */
[----:B--2---:R-:W-:-:S15]  /*3880*/  R2UR UR44, R0 ;  /* 0x00000000002c72ca */ /* 0x004fde00000e0000 */
.L_x_75:
[C---:B------:R-:W-:Y:S02]  /*3890*/  LEA R0, R8.reuse, UR26, 0x3 ;  /* 0x0000001a08007c11 */ /* 0x040fe4000f8e18ff */
[----:B------:R-:W-:Y:S02]  /*38a0*/  SHF.L.U32 R4, R3, 0x1f, RZ ;  /* 0x0000001f03047819 */ /* 0x000fe400000006ff */
[----:B------:R-:W-:Y:S02]  /*38b0*/  LEA R5, R8, UR26, 0x4 ;  /* 0x0000001a08057c11 */ /* 0x000fe4000f8e20ff */
[----:B------:R-:W1:Y:S02]  /*38c0*/  SYNCS.PHASECHK.TRANS64.TRYWAIT P0, [R0+URZ+0xa0], R4 ;  /* 0x0000a004000075a7 */ /* 0x000e6400080011ff */
[----:B-1-3--:R-:W-:Y:S05]  /*38d0*/  @!P0 BRA `(.L_x_68) ;  /* 0x0000005800f48947 */ /* 0x00afea0003800000 */
.L_x_170:
[----:B-1----:R-:W1:Y:S01]  /*38e0*/  LDS.128 R4, [R5+0x130] ;  /* 0x0001300005047984 */ /* 0x002e620000000c00 */
[----:B------:R-:W-:Y:S02]  /*38f0*/  VIADD R0, R0, 0xb0 ;  /* 0x000000b000007836 */ /* 0x000fe40000000000 */
[----:B------:R-:W-:Y:S01]  /*3900*/  VIADD R8, R8, 0x1 ;  /* 0x0000000108087836 */ /* 0x000fe20000000000 */
[----:B------:R-:W-:Y:S01]  /*3910*/  @!PT LDS RZ, [RZ] ;  /* 0x00000000fffff984 */ /* 0x000fe20000000800 */
[----:B------:R-:W-:Y:S01]  /*3920*/  @!PT LDS RZ, [RZ] ;  /* 0x00000000fffff984 */ /* 0x000fe20000000800 */
[----:B------:R-:W-:Y:S01]  /*3930*/  @!PT LDS RZ, [RZ] ;  /* 0x00000000fffff984 */ /* 0x000fe20000000800 */
[----:B------:R-:W-:Y:S01]  /*3940*/  @!PT LDS RZ, [RZ] ;  /* 0x00000000fffff984 */ /* 0x000fe20000000800 */
[----:B------:R2:W-:Y:S06]  /*3950*/  MEMBAR.ALL.CTA ;  /* 0x0000000000007992 */ /* 0x0005ec0000008000 */
[----:B--2---:R-:W2:Y:S01]  /*3960*/  FENCE.VIEW.ASYNC.S ;  /* 0x00000000000073c6 */ /* 0x004ea20000000000 */
[----:B------:R-:W-:-:S04]  /*3970*/  PRMT R0, RZ, 0x654, R0 ;  /* 0x00000654ff007816 */ /* 0x000fc80000000000 */
[----:B--2---:R2:W-:Y:S01]  /*3980*/  SYNCS.ARRIVE.TRANS64.RED.A1T0 RZ, [R0+URZ], RZ ;  /* 0x000000ff00ff79a7 */ /* 0x0045e200081004ff */
[----:B-1----:R-:W-:Y:S01]  /*3990*/  LOP3.LUT P1, RZ, R6, 0x1, RZ, 0xc0, !PT ;  /* 0x0000000106ff7812 */ /* 0x002fe2000782c0ff */
[----:B--2---:R-:W-:-:S12]  /*39a0*/  BRA.U UP3, `(.L_x_69) ;  /* 0x0000000503087547 */ /* 0x004fd8000b800000 */
[----:B------:R-:W1:Y:S01]  /*39b0*/  LDCU UR4, c[0x0][0x38c] ;  /* 0x00007180ff0477ac */ /* 0x000e620008000800 */
[----:B------:R-:W-:Y:S02]  /*39c0*/  PLOP3.LUT P2, PT, PT, PT, PT, 0x80, 0x8 ;  /* 0x000000000008781c */ /* 0x000fe40003f4f070 */
[----:B------:R-:W-:Y:S01]  /*39d0*/  SHF.L.U32 R4, R9, 0x1f, RZ ;  /* 0x0000001f09047819 */ /* 0x000fe200000006ff */
[----:B------:R-:W-:Y:S02]  /*39e0*/  ULEA UR31, UR32, UR26, 0x3 ;  /* 0x0000001a201f7291 */ /* 0x000fe4000f8e18ff */
[----:B------:R-:W-:Y:S02]  /*39f0*/  ULEA UR11, UR32, UR44, 0x6 ;  /* 0x0000002c200b7291 */ /* 0x000fe4000f8e30ff */
[----:B-1----:R-:W-:-:S06]  /*3a00*/  UISETP.GE.AND UP0, UPT, UR4, 0x1, UPT ;  /* 0x000000010400788c */ /* 0x002fcc000bf06270 */
[----:B------:R-:W-:-:S05]  /*3a10*/  PLOP3.LUT P0, PT, PT, PT, UP0, 0x80, 0x8 ;  /* 0x000000000008781c */ /* 0x000fca0003f0f008 */
[----:B------:R-:W-:-:S08]  /*3a20*/  @UP0 ULEA UR4, UR23, UR26, 0x3 ;  /* 0x0000001a17040291 */ /* 0x000fd0000f8e18ff */
[----:B------:R-:W-:-:S04]  /*3a30*/  @P0 SHF.L.U32 R0, R2, 0x1f, RZ ;  /* 0x0000001f02000819 */ /* 0x000fc800000006ff */
[----:B------:R1:W2:Y:S01]  /*3a40*/  @P0 SYNCS.PHASECHK.TRANS64.TRYWAIT P2, [UR4], R0 ;  /* 0x00000000ff0005a7 */ /* 0x0002a20008041104 */
[----:B------:R-:W3:Y:S02]  /*3a50*/  SYNCS.PHASECHK.TRANS64.TRYWAIT P0, [UR31+0xe0], R4 ;  /* 0x0000e004ff0075a7 */ /* 0x000ee4000800111f */
[----:B-123--:R-:W-:Y:S05]  /*3a60*/  @!P0 BRA `(.L_x_70) ;  /* 0x0000005800a48947 */ /* 0x00efea0003800000 */
.L_x_172:
[----:B------:R-:W-:Y:S01]  /*3a70*/  UMOV UR27, UR22 ;  /* 0x00000016001b7c82 */ /* 0x000fe20008000000 */
[----:B------:R-:W-:Y:S05]  /*3a80*/  BRA.U !UP0, `(.L_x_71) ;  /* 0x0000000108c07547 */ /* 0x000fea000b800000 */
[----:B------:R-:W-:Y:S02]  /*3a90*/  UIADD3 UR27, UPT, UPT, UR43, UR22, URZ ;  /* 0x000000162b1b7290 */ /* 0x000fe4000fffe0ff */
[----:B------:R-:W-:Y:S01]  /*3aa0*/  UPLOP3.LUT UP2, UPT, UPT, UPT, UPT, 0x40, 0x4 ;  /* 0x000000000004789c */ /* 0x000fe20003f4e870 */
[----:B------:R-:W-:Y:S01]  /*3ab0*/  UMOV UR24, UR33 ;  /* 0x0000002100187c82 */ /* 0x000fe20008000000 */
[----:B------:R-:W-:-:S09]  /*3ac0*/  UMOV UR10, UR23 ;  /* 0x00000017000a7c82 */ /* 0x000fd20008000000 */
.L_x_74:
[----:B--2---:R-:W-:Y:S01]  /*3ad0*/  ULEA UR5, UR10, UR26, 0x3 ;  /* 0x0000001a0a057291 */ /* 0x004fe2000f8e18ff */
[----:B---3--:R-:W-:Y:S11]  /*3ae0*/  @P2 BRA `(.L_x_72) ;  /* 0x00000000000c2947 */ /* 0x008ff60003800000 */
[----:B-1----:R-:W-:Y:S04]  /*3af0*/  SHF.L.U32 R4, R2, 0x1f, RZ ;  /* 0x0000001f02047819 */ /* 0x002fe800000006ff */
[----:B------:R-:W1:Y:S02]  /*3b00*/  SYNCS.PHASECHK.TRANS64.TRYWAIT P0, [UR5], R4 ;  /* 0x00000004ff0075a7 */ /* 0x000e640008001105 */
[----:B-1----:R-:W-:Y:S05]  /*3b10*/  @!P0 BRA `(.L_x_73) ;  /* 0x0000005800908947 */ /* 0x002fea0003800000 */
.L_x_72:
[----:B------:R-:W-:Y:S01]  /*3b20*/  UISETP.NE.AND UP0, UPT, UR24, 0x1, UPT ;  /* 0x000000011800788c */ /* 0x000fe2000bf05270 */
[----:B------:R-:W-:Y:S01]  /*3b30*/  PLOP3.LUT P2, PT, PT, PT, PT, 0x80, 0x8 ;  /* 0x000000000008781c */ /* 0x000fe20003f4f070 */
[----:B------:R-:W-:Y:S02]  /*3b40*/  UIADD3 UR4, UPT, UPT, UR10, 0x1, URZ ;  /* 0x000000010a047890 */ /* 0x000fe4000fffe0ff */
[----:B------:R-:W-:Y:S02]  /*3b50*/  UIADD3 UR25, UPT, UPT, UR5, 0x28, URZ ;  /* 0x0000002805197890 */ /* 0x000fe4000fffe0ff */
[----:B------:R-:W-:Y:S01]  /*3b60*/  UISETP.NE.AND UP1, UPT, UR4, 0x5, UPT ;  /* 0x000000050400788c */ /* 0x000fe2000bf25270 */
[----:B------:R-:W-:Y:S01]  /*3b70*/  PLOP3.LUT P0, PT, PT, PT, UP0, 0x80, 0x8 ;  /* 0x000000000008781c */ /* 0x000fe20003f0f008 */
[----:B------:R-:W-:Y:S02]  /*3b80*/  UIADD3 UR22, UPT, UPT, UR22, 0x1, URZ ;  /* 0x0000000116167890 */ /* 0x000fe4000fffe0ff */
[----:B------:R-:W-:Y:S02]  /*3b90*/  USEL UR6, URZ, 0x1, UP1 ;  /* 0x00000001ff067887 */ /* 0x000fe40008800000 */
[----:B------:R-:W-:Y:S02]  /*3ba0*/  USEL UR23, UR4, URZ, UP1 ;  /* 0x000000ff04177287 */ /* 0x000fe40008800000 */
[----:B------:R-:W-:Y:S02]  /*3bb0*/  UIADD3 UR24, UPT, UPT, UR24, -0x1, URZ ;  /* 0xffffffff18187890 */ /* 0x000fe4000fffe0ff */
[----:B------:R-:W-:Y:S01]  /*3bc0*/  @UP0 ULEA UR4, UR23, UR26, 0x3 ;  /* 0x0000001a17040291 */ /* 0x000fe2000f8e18ff */
[----:B------:R-:W-:Y:S01]  /*3bd0*/  LOP3.LUT R2, R2, UR6, RZ, 0x3c, !PT ;  /* 0x0000000602027c12 */ /* 0x000fe2000f8e3cff */
[----:B------:R-:W-:Y:S02]  /*3be0*/  ULEA UR6, UR10, UR30, 0x9 ;  /* 0x0000001e0a067291 */ /* 0x000fe4000f8e48ff */
[----:B------:R-:W-:Y:S01]  /*3bf0*/  UISETP.NE.AND UP0, UPT, UR22, UR27, UPT ;  /* 0x0000001b1600728c */ /* 0x000fe2000bf05270 */
[----:B-1----:R-:W-:Y:S01]  /*3c00*/  @P0 SHF.L.U32 R0, R2, 0x1f, RZ ;  /* 0x0000001f02000819 */ /* 0x002fe200000006ff */
[----:B------:R-:W-:Y:S02]  /*3c10*/  UIADD3 UR20, UPT, UPT, UR6, 0x2, URZ ;  /* 0x0000000206147890 */ /* 0x000fe4000fffe0ff */
[----:B------:R-:W-:Y:S01]  /*3c20*/  UIADD3 UR16, UPT, UPT, UR6, 0x4, URZ ;  /* 0x0000000406107890 */ /* 0x000fe2000fffe0ff */
[----:B------:R2:W3:Y:S01]  /*3c30*/  @P0 SYNCS.PHASECHK.TRANS64.TRYWAIT P2, [UR4], R0 ;  /* 0x00000000ff0005a7 */ /* 0x0004e20008041104 */
[----:B------:R-:W-:Y:S02]  /*3c40*/  ULEA UR4, UR10, UR29, 0x9 ;  /* 0x0000001d0a047291 */ /* 0x000fe4000f8e48ff */
[----:B------:R-:W-:Y:S02]  /*3c50*/  UIADD3 UR12, UPT, UPT, UR6, 0x6, URZ ;  /* 0x00000006060c7890 */ /* 0x000fe4000fffe0ff */
[----:B------:R-:W-:Y:S02]  /*3c60*/  UIADD3 UR18, UPT, UPT, UR4, 0x2, URZ ;  /* 0x0000000204127890 */ /* 0x000fe4000fffe0ff */
[----:B------:R-:W-:Y:S02]  /*3c70*/  UIADD3 UR14, UPT, UPT, UR4, 0x4, URZ ;  /* 0x00000004040e7890 */ /* 0x000fe4000fffe0ff */
[----:B------:R-:W-:Y:S01]  /*3c80*/  UIADD3 UR8, UPT, UPT, UR4, 0x6, URZ ;  /* 0x0000000604087890 */ /* 0x000fe2000fffe0ff */
[----:B------:R-:W-:Y:S01]  /*3c90*/  UMOV UR7, 0x40004040 ;  /* 0x4000404000077882 */ /* 0x000fe20000000000 */
[----:B------:R-:W-:Y:S01]  /*3ca0*/  UMOV UR5, 0x40004040 ;  /* 0x4000404000057882 */ /* 0x000fe20000000000 */
[----:B------:R-:W-:Y:S01]  /*3cb0*/  UMOV UR21, 0x40004040 ;  /* 0x4000404000157882 */ /* 0x000fe20000000000 */
[----:B------:R2:W-:Y:S01]  /*3cc0*/  UTCHMMA.2CTA gdesc[UR4], gdesc[UR6], tmem[UR11], tmem[UR40], idesc[UR41], UP2 ;  /* 0x00ff2806040075ea */ /* 0x0005e2000920000b */
[----:B------:R-:W-:Y:S01]  /*3cd0*/  UPLOP3.LUT UP2, UPT, UPT, UPT, UPT, 0x80, 0x8 ;  /* 0x000000000008789c */ /* 0x000fe20003f4f070 */
[----:B------:R-:W-:Y:S01]  /*3ce0*/  UMOV UR19, 0x40004040 ;  /* 0x4000404000137882 */ /* 0x000fe20000000000 */
[----:B------:R-:W-:Y:S01]  /*3cf0*/  UMOV UR17, 0x40004040 ;  /* 0x4000404000117882 */ /* 0x000fe20000000000 */
[----:B------:R2:W-:Y:S01]  /*3d00*/  UTCHMMA.2CTA gdesc[UR18], gdesc[UR20], tmem[UR11], tmem[UR38], idesc[UR39], UPT ;  /* 0x00ff2614120075ea */ /* 0x0005e2000ba0000b */
[----:B------:R-:W-:Y:S01]  /*3d10*/  UMOV UR15, 0x40004040 ;  /* 0x40004040000f7882 */ /* 0x000fe20000000000 */
[----:B------:R-:W-:Y:S01]  /*3d20*/  UMOV UR13, 0x40004040 ;  /* 0x40004040000d7882 */ /* 0x000fe20000000000 */
[----:B------:R-:W-:Y:S01]  /*3d30*/  UMOV UR9, 0x40004040 ;  /* 0x4000404000097882 */ /* 0x000fe20000000000 */
[----:B------:R2:W-:Y:S01]  /*3d40*/  UTCHMMA.2CTA gdesc[UR14], gdesc[UR16], tmem[UR11], tmem[UR36], idesc[UR37], UPT ;  /* 0x00ff24100e0075ea */ /* 0x0005e2000ba0000b */
[----:B------:R2:W-:Y:S01]  /*3d50*/  UTCHMMA.2CTA gdesc[UR8], gdesc[UR12], tmem[UR11], tmem[UR34], idesc[UR35], UPT ;  /* 0x00ff220c080075ea */ /* 0x0005e2000ba0000b */
[----:B------:R2:W-:Y:S01]  /*3d60*/  UTCBAR.2CTA.MULTICAST [UR25], URZ, UR28 ;  /* 0x000000ff190073e9 */ /* 0x0005e2000820081c */
[----:B------:R-:W-:Y:S01]  /*3d70*/  UMOV UR10, UR23 ;  /* 0x00000017000a7c82 */ /* 0x000fe20008000000 */
[----:B------:R-:W-:Y:S05]  /*3d80*/  BRA.U UP0, `(.L_x_74) ;  /* 0xfffffffd00507547 */ /* 0x000fea000b83ffff */
.L_x_71:
[----:B--2---:R-:W-:Y:S01]  /*3d90*/  UIADD3 UR4, UPT, UPT, UR31, 0xc0, URZ ;  /* 0x000000c01f047890 */ /* 0x004fe2000fffe0ff */
[----:B------:R-:W-:-:S08]  /*3da0*/  UMOV UR22, UR27 ;  /* 0x0000001b00167c82 */ /* 0x000fd00008000000 */
[----:B------:R2:W-:Y:S01]  /*3db0*/  UTCBAR.2CTA.MULTICAST [UR4], URZ, UR42 ;  /* 0x000000ff040073e9 */ /* 0x0005e2000820082a */
[----:B------:R-:W-:Y:S02]  /*3dc0*/  NOP ;  /* 0x0000000000007918 */ /* 0x000fe40000000000 */
.L_x_69:
[----:B--2---:R-:W-:Y:S01]  /*3dd0*/  UIADD3 UR4, UPT, UPT, UR32, 0x1, URZ ;  /* 0x0000000120047890 */ /* 0x004fe2000fffe0ff */
[----:B------:R-:W-:-:S03]  /*3de0*/  ISETP.NE.AND P0, PT, R8, 0x2, PT ;  /* 0x000000020800780c */ /* 0x000fc60003f05270 */
[----:B------:R-:W-:Y:S01]  /*3df0*/  UISETP.NE.AND UP0, UPT, UR4, 0x4, UPT ;  /* 0x000000040400788c */ /* 0x000fe2000bf05270 */
[----:B-1----:R-:W-:Y:S02]  /*3e00*/  SEL R0, RZ, 0x1, P0 ;  /* 0x00000001ff007807 */ /* 0x002fe40000000000 */
[----:B------:R-:W-:Y:S01]  /*3e10*/  SEL R8, R8, RZ, P0 ;  /* 0x000000ff08087207 */ /* 0x000fe20000000000 */
[----:B------:R-:W-:Y:S01]  /*3e20*/  USEL UR5, URZ, 0x1, UP0 ;  /* 0x00000001ff057887 */ /* 0x000fe20008000000 */
[----:B------:R-:W-:Y:S01]  /*3e30*/  LOP3.LUT R3, R3, R0, RZ, 0x3c, !PT ;  /* 0x0000000003037212 */ /* 0x000fe200078e3cff */
[----:B------:R-:W-:-:S04]  /*3e40*/  USEL UR32, UR4, URZ, UP0 ;  /* 0x000000ff04207287 */ /* 0x000fc80008000000 */
[----:B------:R-:W-:Y:S01]  /*3e50*/  LOP3.LUT R9, R9, UR5, RZ, 0x3c, !PT ;  /* 0x0000000509097c12 */ /* 0x000fe2000f8e3cff */
[----:B------:R-:W-:Y:S07]  /*3e60*/  @P1 BRA `(.L_x_75) ;  /* 0xfffffff800881947 */ /* 0x000fee000383ffff */
[----:B------:R-:W1:Y:S01]  /*3e70*/  S2UR UR8, SR_CgaCtaId ;  /* 0x00000000000879c3 */ /* 0x000e620000008800 */
[----:B------:R-:W-:Y:S01]  /*3e80*/  ELECT P0, URZ, PT ;  /* 0x0000000000ff782f */ /* 0x000fe20003800000 */
[----:B------:R-:W-:Y:S01]  /*3e90*/  HFMA2 R0, -RZ, RZ, 0, 5.9604644775390625e-08 ;  /* 0x00000001ff007431 */ /* 0x000fe200000001ff */
[----:B------:R-:W-:-:S05]  /*3ea0*/  UMOV UR4, 0x40 ;  /* 0x0000004000047882 */ /* 0x000fca0000000000 */
[----:B------:R-:W-:Y:S01]  /*3eb0*/  UVIRTCOUNT.DEALLOC.SMPOOL 0x80 ;  /* 0x000000800000784c */ /* 0x000fe20000000000 */
[----:B------:R-:W-:Y:S02]  /*3ec0*/  UISETP.NE.AND UP1, UPT, UR48, URZ, UPT ;  /* 0x000000ff3000728c */ /* 0x000fe4000bf25270 */
[----:B-1----:R-:W-:-:S09]  /*3ed0*/  ULEA UR8, UR8, UR4, 0x18 ;  /* 0x0000000408087291 */ /* 0x002fd2000f8ec0ff */
[----:B------:R1:W-:Y:S01]  /*3ee0*/  @P0 STS.U8 [UR8+0x1c], R0 ;  /* 0x00001c00ff000988 */ /* 0x0003e20008000008 */
[----:B------:R-:W-:Y:S05]  /*3ef0*/  BRA.U UP1, `(.L_x_76) ;  /* 0x0000000101a07547 */ /* 0x000fea000b800000 */
[----:B------:R-:W-:Y:S01]  /*3f00*/  UIADD3 UR7, UPT, UPT, UR26, 0xe0, URZ ;  /* 0x000000e01a077890 */ /* 0x000fe2000fffe0ff */
[----:B------:R-:W-:-:S03]  /*3f10*/  SHF.L.U32 R2, R9, 0x1f, RZ ;  /* 0x0000001f09027819 */ /* 0x000fc600000006ff */
[----:B------:R-:W-:-:S09]  /*3f20*/  ULEA UR4, UR32, UR7, 0x3 ;  /* 0x0000000720047291 */ /* 0x000fd2000f8e18ff */
[----:B------:R-:W2:Y:S02]  /*3f30*/  SYNCS.PHASECHK.TRANS64.TRYWAIT P0, [UR4], R2 ;  /* 0x00000002ff0075a7 */ /* 0x000ea40008001104 */
[----:B--2---:R-:W-:Y:S05]  /*3f40*/  @!P0 BRA `(.L_x_77) ;  /* 0x00000054009c8947 */ /* 0x004fea0003800000 */
.L_x_175:
        /* <DEDUP_REMOVED lines=9> */
.L_x_177:
        /* <DEDUP_REMOVED lines=9> */
.L_x_179:
[----:B------:R-:W-:-:S04]  /*4070*/  UIADD3 UR4, UPT, UPT, UR4, 0x1, URZ ;  /* 0x0000000104047890 */ /* 0x000fc8000fffe0ff */
[----:B------:R-:W-:-:S04]  /*4080*/  UISETP.NE.AND UP0, UPT, UR4, 0x4, UPT ;  /* 0x000000040400788c */ /* 0x000fc8000bf05270 */
[----:B------:R-:W-:Y:S02]  /*4090*/  USEL UR5, URZ, 0x1, UP0 ;  /* 0x00000001ff057887 */ /* 0x000fe40008000000 */
[----:B------:R-:W-:-:S04]  /*40a0*/  USEL UR4, UR4, URZ, UP0 ;  /* 0x000000ff04047287 */ /* 0x000fc80008000000 */
[----:B------:R-:W-:Y:S01]  /*40b0*/  ULEA UR4, UR4, UR7, 0x3 ;  /* 0x0000000704047291 */ /* 0x000fe2000f8e18ff */
[----:B------:R-:W-:-:S04]  /*40c0*/  LOP3.LUT R2, R2, UR5, RZ, 0x3c, !PT ;  /* 0x0000000502027c12 */ /* 0x000fc8000f8e3cff */
[----:B------:R-:W-:Y:S01]  /*40d0*/  SHF.L.U32 R2, R2, 0x1f, RZ ;  /* 0x0000001f02027819 */ /* 0x000fe200000006ff */
[----:B-1----:R-:W-:-:S04]  /*40e0*/  IMAD.U32 R0, RZ, RZ, UR4 ;  /* 0x00000004ff007e24 */ /* 0x002fc8000f8e00ff */
[----:B------:R1:W2:Y:S03]  /*40f0*/  SYNCS.PHASECHK.TRANS64.TRYWAIT P0, [R0+URZ], R2 ;  /* 0x00000002000075a7 */ /* 0x0002a600080011ff */
[----:B--2---:R-:W-:Y:S05]  /*4100*/  @!P0 NANOSLEEP.SYNCS 0x989680 ;  /* 0x009896800000895d */ /* 0x004fea0003900000 */
[----:B------:R-:W2:Y:S02]  /*4110*/  @!P0 SYNCS.PHASECHK.TRANS64 P0, [R0+URZ], R2 ;  /* 0x00000002000085a7 */ /* 0x000ea400080010ff */
[----:B--2---:R-:W-:Y:S05]  /*4120*/  @P0 BRA `(.L_x_80) ;  /* 0x0000000000200947 */ /* 0x004fea0003800000 */
.L_x_81:
[----:B--2---:R2:W4:Y:S02]  /*4130*/  SYNCS.PHASECHK.TRANS64.TRYWAIT P0, [R0+URZ], R2 ;  /* 0x00000002000075a7 */ /* 0x00452400080011ff */
[----:B----4-:R-:W-:Y:S05]  /*4140*/  @!P0 NANOSLEEP.SYNCS 0x989680 ;  /* 0x009896800000895d */ /* 0x010fea0003900000 */
[----:B------:R-:W4:Y:S02]  /*4150*/  @!P0 SYNCS.PHASECHK.TRANS64 P0, [R0+URZ], R2 ;  /* 0x00000002000085a7 */ /* 0x000f2400080010ff */
[----:B----4-:R-:W-:Y:S05]  /*4160*/  @!P0 BRA `(.L_x_81) ;  /* 0xfffffffc00f08947 */ /* 0x010fea000383ffff */
[----:B------:R-:W-:Y:S05]  /*4170*/  BRA `(.L_x_80) ;  /* 0x00000000000c7947 */ /* 0x000fea0003800000 */
.L_x_76:
[----:B------:R-:W-:-:S04]  /*4180*/  UIADD3 UR4, UPT, UPT, UR26, 0x120, URZ ;  /* 0x000001201a047890 */ /* 0x000fc8000fffe0ff */
[----:B------:R-:W-:-:S09]  /*4190*/  UPRMT UR4, UR49, 0x654, UR4 ;  /* 0x0000065431047896 */ /* 0x000fd20008000004 */
[----:B------:R-:W-:Y:S03]  /*41a0*/  SYNCS.ARRIVE.TRANS64.RED.A1T0 RZ, [UR4], RZ ;  /* 0x000000ffffff79a7 */ /* 0x000fe60008100404 */
.L_x_80:
[----:B-12---:R-:W-:Y:S01]  /*41b0*/  SHF.L.U32 R2, RZ, 0x1f, RZ ;  /* 0x0000001fff027819 */ /* 0x006fe200000006ff */
[----:B------:R-:W-:Y:S01]  /*41c0*/  UIADD3 UR4, UPT, UPT, UR26, 0x120, URZ ;  /* 0x000001201a047890 */ /* 0x000fe2000fffe0ff */
[----:B------:R-:W-:Y:S02]  /*41d0*/  PLOP3.LUT P0, PT, PT, PT, UP1, 0x80, 0x8 ;  /* 0x000000000008781c */ /* 0x000fe40003f0f018 */
[----:B------:R-:W1:Y:S02]  /*41e0*/  SYNCS.PHASECHK.TRANS64.TRYWAIT P1, [UR26+0x120], R2 ;  /* 0x00012002ff0075a7 */ /* 0x000e64000802111a */
[----:B-1----:R-:W-:Y:S09]  /*41f0*/  @!P1 BRA `(.L_x_82) ;  /* 0x0000005400389947 */ /* 0x002ff20003800000 */
.L_x_181:
[----:B------:R-:W-:Y:S01]  /*4200*/  @!UP1 UPRMT UR4, UR49, 0x654, UR4 ;  /* 0x0000065431049896 */ /* 0x000fe20008000004 */
[----:B------:R-:W-:Y:S01]  /*4210*/  UMOV UR5, 0xffff ;  /* 0x0000ffff00057882 */ /* 0x000fe20000000000 */
[----:B------:R-:W-:-:S07]  /*4220*/  UMOV UR6, 0x1 ;  /* 0x0000000100067882 */ /* 0x000fce0000000000 */
[----:B------:R-:W-:Y:S01]  /*4230*/  @!P0 SYNCS.ARRIVE.TRANS64.RED.A1T0 RZ, [UR4], RZ ;  /* 0x000000ffffff89a7 */ /* 0x000fe20008100404 */
[----:B------:R-:W-:Y:S01]  /*4240*/  NOP ;  /* 0x0000000000007918 */ /* 0x000fe20000000000 */
[----:B-1----:R-:W1:Y:S01]  /*4250*/  LDS R0, [UR8+0x14] ;  /* 0x00001408ff007984 */ /* 0x002e620008000800 */
[----:B------:R-:W-:-:S04]  /*4260*/  ULOP3.LUT UR4, UR44, 0xffff, URZ, 0xc0, !UPT ;  /* 0x0000ffff2c047892 */ /* 0x000fc8000f8ec0ff */
[----:B------:R-:W-:-:S04]  /*4270*/  USHF.R.U32.HI UR4, URZ, 0x5, UR4 ;  /* 0x00000005ff047899 */ /* 0x000fc80008011604 */
[----:B------:R-:W-:Y:S02]  /*4280*/  USHF.L.U32 UR5, UR5, UR4, URZ ;  /* 0x0000000405057299 */ /* 0x000fe400080006ff */
[----:B------:R-:W-:-:S04]  /*4290*/  USHF.L.U32 UR4, UR6, UR4, URZ ;  /* 0x0000000406047299 */ /* 0x000fc800080006ff */
[----:B-1----:R-:W-:-:S04]  /*42a0*/  LOP3.LUT R0, R0, UR5, RZ, 0xc0, !PT ;  /* 0x0000000500007c12 */ /* 0x002fc8000f8ec0ff */
[----:B------:R-:W-:-:S13]  /*42b0*/  ISETP.NE.AND P0, PT, R0, UR5, PT ;  /* 0x0000000500007c0c */ /* 0x000fda000bf05270 */
[----:B------:R-:W-:Y:S05]  /*42c0*/  @P0 BRA `(.L_x_83) ;  /* 0x0000000000580947 */ /* 0x000fea0003800000 */
[----:B------:R-:W1:Y:S02]  /*42d0*/  LDS R0, [UR8+0x18] ;  /* 0x00001808ff007984 */ /* 0x000e640008000800 */
[----:B-1----:R-:W-:-:S04]  /*42e0*/  LOP3.LUT R0, R0, UR4, RZ, 0xc0, !PT ;  /* 0x0000000400007c12 */ /* 0x002fc8000f8ec0ff */
[----:B------:R-:W-:-:S13]  /*42f0*/  ISETP.NE.AND P0, PT, R0, UR4, PT ;  /* 0x0000000400007c0c */ /* 0x000fda000bf05270 */
[----:B------:R-:W-:Y:S05]  /*4300*/  @P0 BRA `(.L_x_84) ;  /* 0x00000000003c0947 */ /* 0x000fea0003800000 */
[----:B------:R-:W1:Y:S01]  /*4310*/  S2R R2, SR_LANEID ;  /* 0x0000000000027919 */ /* 0x000e620000000000 */
[----:B------:R-:W-:-:S06]  /*4320*/  ULOP3.LUT UR5, URZ, UR5, URZ, 0x33, !UPT ;  /* 0x00000005ff057292 */ /* 0x000fcc000f8e33ff */
[----:B------:R-:W-:-:S04]  /*4330*/  IMAD.U32 R0, RZ, RZ, UR5 ;  /* 0x00000005ff007e24 */ /* 0x000fc8000f8e00ff */
[----:B------:R2:W4:Y:S02]  /*4340*/  REDUX UR7, R0 ;  /* 0x00000000000773c4 */ /* 0x0005240000000000 */
[----:B------:R1:W-:Y:S01]  /*4350*/  UTCATOMSWS.AND URZ, UR5 ;  /* 0x0000000500ff79e3 */ /* 0x0003e20008000000 */
[----:B--2---:R-:W-:Y:S01]  /*4360*/  LOP3.LUT R0, RZ, UR4, RZ, 0x33, !PT ;  /* 0x00000004ff007c12 */ /* 0x004fe2000f8e33ff */
[----:B------:R-:W-:Y:S02]  /*4370*/  VOTEU.ANY UR4, UPT, PT ;  /* 0x0000000000047886 */ /* 0x000fe400038e0100 */
[----:B------:R-:W-:Y:S02]  /*4380*/  UFLO.U32 UR4, UR4 ;  /* 0x00000004000472bd */ /* 0x000fe400080e0000 */
[----:B------:R-:W2:Y:S04]  /*4390*/  REDUX UR6, R0 ;  /* 0x00000000000673c4 */ /* 0x000ea80000000000 */
[----:B-1----:R-:W-:-:S02]  /*43a0*/  ISETP.EQ.U32.AND P0, PT, R2, UR4, PT ;  /* 0x0000000402007c0c */ /* 0x002fc4000bf02070 */
[----:B----4-:R-:W-:-:S11]  /*43b0*/  MOV R2, UR7 ;  /* 0x0000000700027c02 */ /* 0x010fd60008000f00 */
[----:B------:R1:W-:Y:S01]  /*43c0*/  @P0 ATOMS.AND RZ, [UR8+0x14], R2 ;  /* 0x00001402ffff098c */ /* 0x0003e2000a800008 */
[----:B--2---:R-:W-:-:S05]  /*43d0*/  IMAD.U32 R0, RZ, RZ, UR6 ;  /* 0x00000006ff007e24 */ /* 0x004fca000f8e00ff */
[----:B------:R1:W-:Y:S01]  /*43e0*/  @P0 ATOMS.AND RZ, [UR8+0x18], R0 ;  /* 0x00001800ffff098c */ /* 0x0003e2000a800008 */
[----:B------:R-:W-:Y:S05]  /*43f0*/  BRA `(.L_x_85) ;  /* 0x0000000000147947 */ /* 0x000fea0003800000 */
.L_x_84:
[----:B------:R-:W-:Y:S02]  /*4400*/  MOV R2, 0x4420 ;  /* 0x0000442000027802 */ /* 0x000fe40000000f00 */
[----:B---3-5:R-:W-:Y:S05]  /*4410*/  CALL.REL.NOINC `($__internal_0_$__cuda_sm10x_tcgen05_guardrail_trap_col_being_dealloced_not_returned_by_alloc) ;  /* 0x0000005800187944 */ /* 0x028fea0003c00000 */
[----:B------:R-:W-:Y:S05]  /*4420*/  BRA `(.L_x_85) ;  /* 0x0000000000087947 */ /* 0x000fea0003800000 */
.L_x_83:
[----:B------:R-:W-:Y:S02]  /*4430*/  MOV R2, 0x4450 ;  /* 0x0000445000027802 */ /* 0x000fe40000000f00 */
[----:B---3-5:R-:W-:Y:S05]  /*4440*/  CALL.REL.NOINC `($__internal_2_$__cuda_sm10x_tcgen05_guardrail_trap_unallocated_columns_being_dealloced) ;  /* 0x0000005800247944 */ /* 0x028fea0003c00000 */
.L_x_85:
[----:B------:R-:W-:Y:S01]  /*4450*/  NOP ;  /* 0x0000000000007918 */ /* 0x000fe20000000000 */
[----:B------:R-:W-:Y:S05]  /*4460*/  EXIT ;  /* 0x000000000000794d */ /* 0x000fea0003800000 */
.L_x_56:
[----:B------:R-:W-:-:S09]  /*4470*/  UISETP.NE.OR UP0, UPT, UR18, 0x3, !UP4 ;  /* 0x000000031200788c */ /* 0x000fd2000e705670 */
[----:B------:R-:W-:Y:S05]  /*4480*/  BRA.U UP0, `(.L_x_86) ;  /* 0x0000001100e87547 */ /* 0x000fea000b800000 */
[----:B------:R-:W2:Y:S01]  /*4490*/  LDCU.64 UR4, c[0x0][0x888] ;  /* 0x00011100ff0477ac */ /* 0x000ea20008000a00 */
[----:B------:R-:W3:Y:S01]  /*44a0*/  LDC.64 R12, c[0x0][0x348] ;  /* 0x0000d200ff0c7b82 */ /* 0x000ee20000000a00 */
[----:B------:R-:W-:Y:S02]  /*44b0*/  HFMA2 R9, -RZ, RZ, 0, 0 ;  /* 0x00000000ff097431 */ /* 0x000fe400000001ff */
[----:B------:R-:W-:Y:S01]  /*44c0*/  IMAD.MOV.U32 R11, RZ, RZ, 0x1 ;  /* 0x00000001ff0b7424 */ /* 0x000fe200078e00ff */
[----:B------:R-:W4:Y:S01]  /*44d0*/  LDCU UR46, c[0x0][0x370] ;  /* 0x00006e00ff2e77ac */ /* 0x000f220008000800 */
[----:B------:R-:W-:Y:S01]  /*44e0*/  IMAD.MOV.U32 R10, RZ, RZ, RZ ;  /* 0x000000ffff0a7224 */ /* 0x000fe200078e00ff */
[----:B------:R-:W-:Y:S01]  /*44f0*/  MOV R3, 0x1000 ;  /* 0x0000100000037802 */ /* 0x000fe20000000f00 */
[----:B------:R-:W4:Y:S01]  /*4500*/  LDCU.128 UR48, c[0x0][0xb10] ;  /* 0x00016200ff3077ac */ /* 0x000f220008000c00 */
[----:B------:R-:W1:Y:S01]  /*4510*/  LDCU UR37, c[0x0][0x374] ;  /* 0x00006e80ff2577ac */ /* 0x000e620008000800 */
[----:B------:R-:W1:Y:S01]  /*4520*/  LDCU.64 UR38, c[0x0][0x890] ;  /* 0x00011200ff2677ac */ /* 0x000e620008000a00 */
[----:B--2---:R-:W-:Y:S01]  /*4530*/  UISETP.NE.U32.AND UP0, UPT, UR4, URZ, UPT ;  /* 0x000000ff0400728c */ /* 0x004fe2000bf05070 */
[----:B------:R-:W2:Y:S01]  /*4540*/  LDCU UR15, c[0x0][0xb0c] ;  /* 0x00016180ff0f77ac */ /* 0x000ea20008000800 */
[----:B------:R-:W3:Y:S01]  /*4550*/  LDCU UR56, c[0x0][0xb20] ;  /* 0x00016400ff3877ac */ /* 0x000ee20008000800 */
[----:B------:R-:W3:Y:S01]  /*4560*/  LDCU UR4, c[0x0][0xb30] ;  /* 0x00016600ff0477ac */ /* 0x000ee20008000800 */
[----:B------:R-:W-:Y:S01]  /*4570*/  UMOV UR21, 0x400 ;  /* 0x0000040000157882 */ /* 0x000fe20000000000 */
[----:B----4-:R-:W-:-:S02]  /*4580*/  UIMAD.WIDE.U32 UR6, UR46, UR48, URZ ;  /* 0x000000302e0672a5 */ /* 0x010fc4000f8e00ff */
[----:B-1----:R-:W-:Y:S02]  /*4590*/  UIMAD.WIDE.U32 UR8, UR37, UR51, URZ ;  /* 0x00000033250872a5 */ /* 0x002fe4000f8e00ff */
[----:B------:R-:W-:Y:S02]  /*45a0*/  ULEA UR21, UR47, UR21, 0x18 ;  /* 0x000000152f157291 */ /* 0x000fe4000f8ec0ff */
[----:B------:R-:W-:Y:S02]  /*45b0*/  UISETP.NE.AND.EX UP6, UPT, UR5, URZ, UPT, UP0 ;  /* 0x000000ff0500728c */ /* 0x000fe4000bfc5300 */
[----:B------:R-:W-:Y:S02]  /*45c0*/  UISETP.NE.AND UP0, UPT, UR45, 0x1, UPT ;  /* 0x000000012d00788c */ /* 0x000fe4000bf05270 */
[----:B------:R-:W-:Y:S02]  /*45d0*/  UISETP.NE.U32.AND UP0, UPT, UR38, URZ, UPT ;  /* 0x000000ff2600728c */ /* 0x000fe4000bf05070 */
[----:B------:R-:W-:Y:S01]  /*45e0*/  UIADD3 UR52, UPT, UPT, UR21, 0x68, URZ ;  /* 0x0000006815347890 */ /* 0x000fe2000fffe0ff */
[----:B------:R-:W-:Y:S01]  /*45f0*/  UMOV UR6, UR7 ;  /* 0x0000000700067c82 */ /* 0x000fe20008000000 */
[----:B------:R-:W-:Y:S01]  /*4600*/  UMOV UR53, UR9 ;  /* 0x0000000900357c82 */ /* 0x000fe20008000000 */
[----:B------:R-:W-:-:S02]  /*4610*/  UISETP.GE.AND UP2, UPT, UR45, 0x1, UPT ;  /* 0x000000012d00788c */ /* 0x000fc4000bf46270 */
[----:B------:R-:W-:Y:S02]  /*4620*/  UISETP.NE.AND.EX UP5, UPT, UR39, URZ, UPT, UP0 ;  /* 0x000000ff2700728c */ /* 0x000fe4000bfa5300 */
[----:B------:R-:W-:Y:S01]  /*4630*/  UPLOP3.LUT UP3, UPT, UPT, UPT, UPT, 0x40, 0x4 ;  /* 0x000000000004789c */ /* 0x000fe20003f6e870 */
[----:B------:R-:W1:Y:S01]  /*4640*/  LDCU.64 UR22, c[0x0][0xb28] ;  /* 0x00016500ff1677ac */ /* 0x000e620008000a00 */
[----:B--2---:R-:W-:Y:S02]  /*4650*/  UISETP.NE.AND UP2, UPT, UR15, 0x1, UPT ;  /* 0x000000010f00788c */ /* 0x004fe4000bf45270 */
[----:B------:R-:W-:Y:S02]  /*4660*/  UIADD3 UR41, UPT, UPT, UR21, 0x50, URZ ;  /* 0x0000005015297890 */ /* 0x000fe4000fffe0ff */
[----:B------:R-:W-:Y:S02]  /*4670*/  UIADD3 UR33, UPT, UPT, UR21, 0x58, URZ ;  /* 0x0000005815217890 */ /* 0x000fe4000fffe0ff */
[----:B------:R-:W-:-:S02]  /*4680*/  UIADD3 UR25, UPT, UPT, UR21, 0x60, URZ ;  /* 0x0000006015197890 */ /* 0x000fc4000fffe0ff */
[----:B------:R-:W-:Y:S02]  /*4690*/  UPRMT UR52, UR47, 0x654, UR52 ;  /* 0x000006542f347896 */ /* 0x000fe40008000034 */
[----:B------:R-:W-:Y:S02]  /*46a0*/  USHF.R.U32.HI UR54, URZ, UR49, UR6 ;  /* 0x00000031ff367299 */ /* 0x000fe40008011606 */
[----:B---3--:R-:W-:Y:S02]  /*46b0*/  USHF.R.U32.HI UR53, URZ, UR56, UR53 ;  /* 0x00000038ff357299 */ /* 0x008fe40008011635 */
[----:B------:R-:W-:Y:S02]  /*46c0*/  UISETP.NE.AND UP0, UPT, UR50, 0x1, UPT ;  /* 0x000000013200788c */ /* 0x000fe4000bf05270 */
[----:B------:R-:W-:-:S11]  /*46d0*/  UISETP.NE.AND UP4, UPT, UR4, 0x1, UPT ;  /* 0x000000010400788c */ /* 0x000fd6000bf85270 */
.L_x_97:
[C---:B------:R-:W-:Y:S02]  /*46e0*/  LEA R8, R10.reuse, UR21, 0x3 ;  /* 0x000000150a087c11 */ /* 0x040fe4000f8e18ff */
[----:B------:R-:W-:Y:S02]  /*46f0*/  SHF.L.U32 R0, R9, 0x1f, RZ ;  /* 0x0000001f09007819 */ /* 0x000fe400000006ff */
[----:B------:R-:W-:Y:S02]  /*4700*/  LEA R4, R10, UR21, 0x4 ;  /* 0x000000150a047c11 */ /* 0x000fe4000f8e20ff */
[----:B--2---:R-:W2:Y:S02]  /*4710*/  SYNCS.PHASECHK.TRANS64.TRYWAIT P0, [R8+URZ+0xa0], R0 ;  /* 0x0000a000080075a7 */ /* 0x004ea400080011ff */
[----:B--2---:R-:W-:Y:S05]  /*4720*/  @!P0 BRA `(.L_x_87) ;  /* 0x0000005000048947 */ /* 0x004fea0003800000 */
.L_x_182:
[----:B------:R-:W3:Y:S01]  /*4730*/  LDS.128 R4, [R4+0x130] ;  /* 0x0001300004047984 */ /* 0x000ee20000000c00 */
[----:B------:R-:W-:Y:S01]  /*4740*/  UISETP.GE.AND UP0, UPT, UR45, 0x1, UPT ;  /* 0x000000012d00788c */ /* 0x000fe2000bf06270 */
[----:B------:R-:W-:Y:S01]  /*4750*/  @!PT LDS RZ, [RZ] ;  /* 0x00000000fffff984 */ /* 0x000fe20000000800 */
[----:B------:R-:W-:Y:S01]  /*4760*/  @!PT LDS RZ, [RZ] ;  /* 0x00000000fffff984 */ /* 0x000fe20000000800 */
[----:B------:R-:W-:Y:S01]  /*4770*/  @!PT LDS RZ, [RZ] ;  /* 0x00000000fffff984 */ /* 0x000fe20000000800 */
[----:B------:R-:W-:Y:S01]  /*4780*/  @!PT LDS RZ, [RZ] ;  /* 0x00000000fffff984 */ /* 0x000fe20000000800 */
[----:B------:R4:W-:Y:S06]  /*4790*/  MEMBAR.ALL.CTA ;  /* 0x0000000000007992 */ /* 0x0009ec0000008000 */
[----:B----4-:R-:W4:Y:S01]  /*47a0*/  FENCE.VIEW.ASYNC.S ;  /* 0x00000000000073c6 */ /* 0x010f220000000000 */
[----:B---3--:R-:W-:Y:S11]  /*47b0*/  LOP3.LUT P0, RZ, R6, 0x1, RZ, 0xc0, !PT ;  /* 0x0000000106ff7812 */ /* 0x008ff6000780c0ff */
[----:B------:R-:W-:Y:S02]  /*47c0*/  @!UPT UIADD3 URZ, UPT, UPT, URZ, URZ, URZ ;  /* 0x000000fffffff290 */ /* 0x000fe4000fffe0ff */
[----:B----4-:R-:W-:Y:S01]  /*47d0*/  VOTEU.ANY UP2, P0 ;  /* 0x0000000000ff7886 */ /* 0x010fe20000040100 */
[----:B------:R-:W-:Y:S11]  /*47e0*/  PLOP3.LUT P0, PT, PT, PT, UP2, 0x80, 0x8 ;  /* 0x000000000008781c */ /* 0x000ff60003f0f028 */
[----:B------:R-:W-:Y:S02]  /*47f0*/  @!UPT UIADD3 URZ, UPT, UPT, URZ, URZ, URZ ;  /* 0x000000fffffff290 */ /* 0x000fe4000fffe0ff */
[----:B--2---:R-:W-:Y:S02]  /*4800*/  @P0 SHF.R.U32.HI R0, RZ, 0x10, R5 ;  /* 0x00000010ff000819 */ /* 0x004fe40000011605 */
[----:B------:R-:W-:Y:S02]  /*4810*/  @P0 MOV R2, R4 ;  /* 0x0000000400020202 */ /* 0x000fe40000000f00 */
[----:B------:R-:W-:Y:S01]  /*4820*/  @P0 R2UR UR4, R0 ;  /* 0x00000000000402ca */ /* 0x000fe200000e0000 */
[----:B------:R-:W-:Y:S01]  /*4830*/  VIADD R0, R8, 0xb0 ;  /* 0x000000b008007836 */ /* 0x000fe20000000000 */
[----:B------:R-:W-:Y:S02]  /*4840*/  @P0 LOP3.LUT R4, R5, 0xffff, RZ, 0xc0, !PT ;  /* 0x0000ffff05040812 */ /* 0x000fe400078ec0ff */
[----:B------:R-:W-:Y:S02]  /*4850*/  @P0 R2UR UR6, R2 ;  /* 0x00000000020602ca */ /* 0x000fe400000e0000 */
[----:B------:R-:W-:Y:S02]  /*4860*/  PRMT R0, RZ, 0x654, R0 ;  /* 0x00000654ff007816 */ /* 0x000fe40000000000 */
[----:B------:R-:W-:Y:S02]  /*4870*/  @P0 R2UR UR5, R4 ;  /* 0x00000000040502ca */ /* 0x000fe400000e0000 */
[----:B------:R2:W-:Y:S03]  /*4880*/  SYNCS.ARRIVE.TRANS64.RED.A1T0 RZ, [R0+URZ], RZ ;  /* 0x000000ff00ff79a7 */ /* 0x0005e600081004ff */
[----:B------:R-:W-:Y:S04]  /*4890*/  @UP2 UMOV UR29, UR4 ;  /* 0x00000004001d2c82 */ /* 0x000fe80008000000 */
[----:B------:R-:W-:Y:S04]  /*48a0*/  @UP2 UMOV UR14, UR6 ;  /* 0x00000006000e2c82 */ /* 0x000fe80008000000 */
[----:B------:R-:W-:Y:S01]  /*48b0*/  @UP2 UMOV UR13, UR5 ;  /* 0x00000005000d2c82 */ /* 0x000fe20008000000 */
[----:B------:R-:W-:Y:S05]  /*48c0*/  BRA.U !UP0, `(.L_x_88) ;  /* 0x0000000108c07547 */ /* 0x000fea000b800000 */
[----:B------:R-:W-:Y:S02]  /*48d0*/  UIMAD.WIDE.U32 UR16, UR13, UR51, URZ ;  /* 0x000000330d1072a5 */ /* 0x000fe4000f8e00ff */
[----:B------:R-:W-:Y:S02]  /*48e0*/  UP2UR UR20, UPR, URZ, 0x4 ;  /* 0x00000004ff147883 */ /* 0x000fe40008000000 */
[----:B------:R-:W-:Y:S02]  /*48f0*/  UISETP.NE.AND UP2, UPT, UR50, 0x1, UPT ;  /* 0x000000013200788c */ /* 0x000fe4000bf45270 */
[----:B------:R-:W-:Y:S02]  /*4900*/  UIMAD.WIDE.U32 UR18, UR14, UR48, URZ ;  /* 0x000000300e1272a5 */ /* 0x000fe4000f8e00ff */
[----:B------:R-:W-:Y:S02]  /*4910*/  USEL UR4, UR37, UR53, !UP2 ;  /* 0x0000003525047287 */ /* 0x000fe4000d000000 */
[----:B------:R-:W-:Y:S02]  /*4920*/  UISETP.NE.AND UP0, UPT, UR15, 0x1, UPT ;  /* 0x000000010f00788c */ /* 0x000fe4000bf05270 */
[----:B------:R-:W-:Y:S02]  /*4930*/  UP2UR UR24, UPR, URZ, 0x2 ;  /* 0x00000002ff187883 */ /* 0x000fe40008000000 */
[----:B------:R-:W-:Y:S02]  /*4940*/  UISETP.NE.AND UP1, UPT, UR45, 0x1, UPT ;  /* 0x000000012d00788c */ /* 0x000fe4000bf25270 */
[----:B-1----:R-:W-:Y:S02]  /*4950*/  UIMAD.WIDE.U32 UR8, UR4, UR22, URZ ;  /* 0x00000016040872a5 */ /* 0x002fe4000f8e00ff */
[----:B------:R-:W-:Y:S01]  /*4960*/  USEL UR7, UR46, UR54, !UP0 ;  /* 0x000000362e077287 */ /* 0x000fe2000c000000 */
[----:B------:R-:W-:Y:S02]  /*4970*/  UMOV UR5, UR17 ;  /* 0x0000001100057c82 */ /* 0x000fe40008000000 */
[----:B------:R-:W-:Y:S02]  /*4980*/  USHF.R.U32.HI UR6, URZ, UR56, UR5 ;  /* 0x00000038ff067299 */ /* 0x000fe40008011605 */
[----:B------:R-:W-:Y:S02]  /*4990*/  UIMAD.WIDE.U32 UR10, UR7, UR22, URZ ;  /* 0x00000016070a72a5 */ /* 0x000fe4000f8e00ff */
[----:B------:R-:W-:Y:S02]  /*49a0*/  USEL UR6, UR13, UR6, !UP2 ;  /* 0x000000060d067287 */ /* 0x000fe4000d000000 */
[----:B------:R-:W-:Y:S01]  /*49b0*/  UISETP.NE.AND UP2, UPT, UR20, URZ, UPT ;  /* 0x000000ff1400728c */ /* 0x000fe2000bf45270 */
[----:B------:R-:W-:Y:S02]  /*49c0*/  UMOV UR5, UR19 ;  /* 0x0000001300057c82 */ /* 0x000fe40008000000 */
[----:B------:R-:W-:Y:S03]  /*49d0*/  USHF.R.U32.HI UR12, URZ, UR49, UR5 ;  /* 0x00000031ff0c7299 */ /* 0x000fe60008011605 */
[----:B------:R-:W-:Y:S02]  /*49e0*/  UMOV UR5, UR9 ;  /* 0x0000000900057c82 */ /* 0x000fe40008000000 */
[----:B------:R-:W-:Y:S03]  /*49f0*/  @UP1 USHF.R.U32.HI UR4, URZ, UR23, UR5 ;  /* 0x00000017ff041299 */ /* 0x000fe60008011605 */
[----:B------:R-:W-:Y:S01]  /*4a00*/  UMOV UR5, UR11 ;  /* 0x0000000b00057c82 */ /* 0x000fe20008000000 */
[----:B------:R-:W-:Y:S02]  /*4a10*/  UIMAD UR4, UR45, UR4, URZ ;  /* 0x000000042d0472a4 */ /* 0x000fe4000f8e02ff */
[----:B------:R-:W-:Y:S02]  /*4a20*/  @UP1 USHF.R.U32.HI UR7, URZ, UR23, UR5 ;  /* 0x00000017ff071299 */ /* 0x000fe40008011605 */
[----:B------:R-:W-:Y:S02]  /*4a30*/  USEL UR5, UR14, UR12, !UP0 ;  /* 0x0000000c0e057287 */ /* 0x000fe4000c000000 */
[----:B------:R-:W-:Y:S02]  /*4a40*/  UIMAD.WIDE.U32 UR10, UR6, UR22, URZ ;  /* 0x00000016060a72a5 */ /* 0x000fe4000f8e00ff */
[----:B------:R-:W-:Y:S02]  /*4a50*/  UIMAD UR8, UR45, UR7, URZ ;  /* 0x000000072d0872a4 */ /* 0x000fe4000f8e02ff */
[----:B------:R-:W-:Y:S03]  /*4a60*/  UISETP.GE.AND UP0, UPT, UR6, UR4, UPT ;  /* 0x000000040600728c */ /* 0x000fe6000bf06270 */
[----:B------:R-:W-:Y:S01]  /*4a70*/  UMOV UR4, UR11 ;  /* 0x0000000b00047c82 */ /* 0x000fe20008000000 */
[----:B------:R-:W-:Y:S02]  /*4a80*/  UISETP.GE.OR UP0, UPT, UR5, UR8, UP0 ;  /* 0x000000080500728c */ /* 0x000fe40008706670 */
[----:B------:R-:W-:Y:S02]  /*4a90*/  USHF.R.U32.HI UR4, URZ, UR23, UR4 ;  /* 0x00000017ff047299 */ /* 0x000fe40008011604 */
[----:B------:R-:W-:Y:S02]  /*4aa0*/  UIMAD.WIDE.U32 UR8, UR5, UR22, URZ ;  /* 0x00000016050872a5 */ /* 0x000fe4000f8e00ff */
[----:B------:R-:W-:Y:S04]  /*4ab0*/  USEL UR10, UR6, UR4, !UP1 ;  /* 0x00000004060a7287 */ /* 0x000fe8000c800000 */
[----:B------:R-:W-:Y:S01]  /*4ac0*/  UIADD3 UR11, UPT, UPT, -UR10, URZ, URZ ;  /* 0x000000ff0a0b7290 */ /* 0x000fe2000fffe1ff */
[----:B------:R-:W-:Y:S02]  /*4ad0*/  @!UP0 UMOV UR4, UR9 ;  /* 0x0000000900048c82 */ /* 0x000fe40008000000 */
[----:B------:R-:W-:Y:S02]  /*4ae0*/  @!UP0 USHF.R.U32.HI UR4, URZ, UR23, UR4 ;  /* 0x00000017ff048299 */ /* 0x000fe40008011604 */
[----:B------:R-:W-:Y:S02]  /*4af0*/  UIMAD UR8, UR45, UR11, UR6 ;  /* 0x0000000b2d0872a4 */ /* 0x000fe4000f8e0206 */
[----:B------:R-:W-:Y:S02]  /*4b00*/  @!UP0 USEL UR4, UR5, UR4, !UP1 ;  /* 0x0000000405048287 */ /* 0x000fe4000c800000 */
[----:B------:R-:W-:Y:S02]  /*4b10*/  UISETP.NE.AND UP1, UPT, UR24, URZ, UPT ;  /* 0x000000ff1800728c */ /* 0x000fe4000bf25270 */
[----:B------:R-:W-:Y:S02]  /*4b20*/  @!UP0 UIMAD UR7, UR7, UR8, UR4 ;  /* 0x00000008070782a4 */ /* 0x000fe4000f8e0204 */
[----:B------:R-:W-:Y:S02]  /*4b30*/  @!UP0 UIADD3 UR9, UPT, UPT, UR10, -UR4, URZ ;  /* 0x800000040a098290 */ /* 0x000fe4000fffe0ff */
[----:B------:R-:W-:Y:S02]  /*4b40*/  UIADD3 UR8, UPT, UPT, -UR6, URZ, URZ ;  /* 0x000000ff06087290 */ /* 0x000fe4000fffe1ff */
[----:B------:R-:W-:Y:S02]  /*4b50*/  UIADD3 UR4, UPT, UPT, -UR5, URZ, URZ ;  /* 0x000000ff05047290 */ /* 0x000fe4000fffe1ff */
[----:B------:R-:W-:Y:S03]  /*4b60*/  @!UP0 UIMAD UR6, UR9, UR45, UR5 ;  /* 0x0000002d090682a4 */ /* 0x000fe6000f8e0205 */
[----:B------:R-:W-:Y:S01]  /*4b70*/  @!UP0 UMOV UR5, UR7 ;  /* 0x0000000700058c82 */ /* 0x000fe20008000000 */
[----:B------:R-:W-:Y:S02]  /*4b80*/  UIMAD UR7, UR15, UR4, UR14 ;  /* 0x000000040f0772a4 */ /* 0x000fe4000f8e020e */
[----:B------:R-:W-:Y:S02]  /*4b90*/  UIMAD UR4, UR50, UR8, UR13 ;  /* 0x00000008320472a4 */ /* 0x000fe4000f8e020d */
[----:B------:R-:W-:Y:S02]  /*4ba0*/  UIMAD UR14, UR5, UR15, UR7 ;  /* 0x0000000f050e72a4 */ /* 0x000fe4000f8e0207 */
[----:B------:R-:W-:Y:S11]  /*4bb0*/  UIMAD UR13, UR6, UR50, UR4 ;  /* 0x00000032060d72a4 */ /* 0x000ff6000f8e0204 */
[----:B------:R-:W-:Y:S01]  /*4bc0*/  @!UPT UIADD3 URZ, UPT, UPT, URZ, URZ, URZ ;  /* 0x000000fffffff290 */ /* 0x000fe2000fffe0ff */
.L_x_88:
[----:B------:R-:W3:Y:S01]  /*4bd0*/  @!UP4 LDCU.128 UR8, c[0x0][0xb10] ;  /* 0x00016200ff08c7ac */ /* 0x000ee20008000c00 */
[----:B------:R-:W-:Y:S02]  /*4be0*/  ISETP.NE.U32.AND P0, PT, RZ, UR38, PT ;  /* 0x00000026ff007c0c */ /* 0x000fe4000bf05070 */
[----:B------:R-:W-:Y:S02]  /*4bf0*/  SHF.L.U32 R4, R11, 0x1f, RZ ;  /* 0x0000001f0b047819 */ /* 0x000fe400000006ff */
[----:B------:R-:W-:Y:S01]  /*4c00*/  ISETP.NE.AND.EX P0, PT, RZ, UR39, PT, P0 ;  /* 0x00000027ff007c0c */ /* 0x000fe2000bf05300 */
[----:B------:R-:W4:Y:S01]  /*4c10*/  @!UP4 LDCU UR5, c[0x0][0xb0c] ;  /* 0x00016180ff05c7ac */ /* 0x000f220008000800 */
[----:B------:R-:W-:Y:S02]  /*4c20*/  USHF.L.U32 UR42, UR30, 0x7, URZ ;  /* 0x000000071e2a7899 */ /* 0x000fe400080006ff */
[----:B------:R-:W-:Y:S02]  /*4c30*/  USHF.L.U32 UR43, UR31, 0x6, URZ ;  /* 0x000000061f2b7899 */ /* 0x000fe400080006ff */
[----:B---3--:R-:W-:Y:S07]  /*4c40*/  UIMAD.WIDE.U32 UR6, UR14, UR8, URZ ;  /* 0x000000080e0672a5 */ /* 0x008fee000f8e00ff */
[----:B------:R-:W-:Y:S01]  /*4c50*/  @!UP4 UMOV UR4, UR7 ;  /* 0x000000070004cc82 */ /* 0x000fe20008000000 */
[----:B----4-:R-:W-:Y:S02]  /*4c60*/  @!UP4 UISETP.NE.AND UP0, UPT, UR5, 0x1, UPT ;  /* 0x000000010500c88c */ /* 0x010fe4000bf05270 */
[----:B------:R-:W-:Y:S02]  /*4c70*/  @!UP4 USHF.R.U32.HI UR4, URZ, UR9, UR4 ;  /* 0x00000009ff04c299 */ /* 0x000fe40008011604 */
[----:B------:R-:W-:Y:S02]  /*4c80*/  UIMAD.WIDE.U32 UR6, UR13, UR11, URZ ;  /* 0x0000000b0d0672a5 */ /* 0x000fe4000f8e00ff */
[----:B------:R-:W-:Y:S02]  /*4c90*/  @!UP4 USEL UR8, UR14, UR4, !UP0 ;  /* 0x000000040e08c287 */ /* 0x000fe4000c000000 */
[----:B------:R-:W-:Y:S03]  /*4ca0*/  @!UP4 UISETP.NE.AND UP0, UPT, UR10, 0x1, UPT ;  /* 0x000000010a00c88c */ /* 0x000fe6000bf05270 */
[----:B------:R-:W-:Y:S02]  /*4cb0*/  @!UP4 UMOV UR6, UR7 ;  /* 0x000000070006cc82 */ /* 0x000fe40008000000 */
[----:B------:R-:W3:Y:S02]  /*4cc0*/  @!UP4 LDCU UR4, c[0x0][0xb20] ;  /* 0x00016400ff04c7ac */ /* 0x000ee40008000800 */
[----:B---3--:R-:W-:Y:S04]  /*4cd0*/  @!UP4 USHF.R.U32.HI UR6, URZ, UR4, UR6 ;  /* 0x00000004ff06c299 */ /* 0x008fe80008011606 */
[----:B------:R-:W-:Y:S04]  /*4ce0*/  @!UP4 USEL UR6, UR13, UR6, !UP0 ;  /* 0x000000060d06c287 */ /* 0x000fe8000c000000 */
[----:B------:R-:W-:Y:S02]  /*4cf0*/  @!UP4 UIADD3 UR4, UPT, UPT, -UR8, UR6, URZ ;  /* 0x000000060804c290 */ /* 0x000fe4000fffe1ff */
[----:B------:R-:W-:Y:S02]  /*4d00*/  @!UP4 UIADD3 UR6, UPT, UPT, UR8, -UR6, URZ ;  /* 0x800000060806c290 */ /* 0x000fe4000fffe0ff */
[----:B------:R-:W-:Y:S02]  /*4d10*/  @!UP4 UIMAD UR14, UR4, UR5, UR14 ;  /* 0x00000005040ec2a4 */ /* 0x000fe4000f8e020e */
[----:B------:R-:W-:Y:S01]  /*4d20*/  @!UP4 UIMAD UR13, UR6, UR10, UR13 ;  /* 0x0000000a060dc2a4 */ /* 0x000fe2000f8e020d */
[----:B------:R-:W-:Y:S11]  /*4d30*/  BRA.U UP3, `(.L_x_89) ;  /* 0x0000000103107547 */ /* 0x000ff6000b800000 */
[----:B------:R-:W-:Y:S04]  /*4d40*/  MOV R2, UR55 ;  /* 0x0000003700027c02 */ /* 0x000fe80008000f00 */
[----:B------:R-:W-:Y:S04]  /*4d50*/  SHF.L.U32 R2, R2, 0x1f, RZ ;  /* 0x0000001f02027819 */ /* 0x000fe800000006ff */
[----:B------:R-:W3:Y:S02]  /*4d60*/  SYNCS.PHASECHK.TRANS64.TRYWAIT P1, [UR21+0x98], R2 ;  /* 0x00009802ff0075a7 */ /* 0x000ee40008021115 */
[----:B---3--:R-:W-:Y:S05]  /*4d70*/  @!P1 BRA `(.L_x_90) ;  /* 0x0000004800849947 */ /* 0x008fea0003800000 */
.L_x_89:
[----:B------:R-:W-:Y:S05]  /*4d80*/  BRA.U !UP5, `(.L_x_91) ;  /* 0x000000010d387547 */ /* 0x000fea000b800000 */
[----:B------:R-:W-:Y:S01]  /*4d90*/  UPLOP3.LUT UP1, UPT, UPT, UPT, UP6, 0x80, 0x8 ;  /* 0x000000000008789c */ /* 0x000fe20003f2f060 */
[----:B--2---:R-:W-:Y:S01]  /*4da0*/  HFMA2 R0, -RZ, RZ, 0, 5.9604644775390625e-08 ;  /* 0x00000001ff007431 */ /* 0x004fe200000001ff */
[----:B------:R-:W2:Y:S01]  /*4db0*/  LDCU.64 UR8, c[0x0][0x358] ;  /* 0x00006b00ff0877ac */ /* 0x000ea20008000a00 */
[----:B------:R-:W-:Y:S03]  /*4dc0*/  IMAD.MOV.U32 R46, RZ, RZ, 0x1 ;  /* 0x00000001ff2e7424 */ /* 0x000fe600078e00ff */
[----:B------:R-:W-:Y:S05]  /*4dd0*/  PLOP3.LUT P1, PT, PT, PT, UP1, 0x80, 0x8 ;  /* 0x000000000008781c */ /* 0x000fea0003f2f018 */
[----:B------:R-:W3:Y:S01]  /*4de0*/  @UP1 LDCU.64 UR4, c[0x0][0x888] ;  /* 0x00011100ff0417ac */ /* 0x000ee20008000a00 */
[----:B------:R-:W-:Y:S07]  /*4df0*/  @UP1 UIMAD UR6, UR36, UR38, URZ ;  /* 0x00000026240612a4 */ /* 0x000fee000f8e02ff */
[----:B------:R-:W-:Y:S01]  /*4e00*/  @!P1 PRMT R46, R0, 0x7610, R46 ;  /* 0x00007610002e9816 */ /* 0x000fe2000000002e */
[----:B---3--:R-:W-:Y:S06]  /*4e10*/  @UP1 UIMAD.WIDE UR4, UR6, 0x4, UR4 ;  /* 0x00000004060418a5 */ /* 0x008fec000f8e0204 */
[----:B------:R-:W-:Y:S01]  /*4e20*/  IMAD.U32 R6, RZ, RZ, UR4 ;  /* 0x00000004ff067e24 */ /* 0x000fe2000f8e00ff */
[----:B------:R-:W-:Y:S04]  /*4e30*/  MOV R7, UR5 ;  /* 0x0000000500077c02 */ /* 0x000fe80008000f00 */
[----:B------:R-:W3:Y:S01]  /*4e40*/  @!UP1 LDCU UR4, c[0x0][0x880] ;  /* 0x00011000ff0497ac */ /* 0x000ee20008000800 */
[----:B--2--5:R4:W5:Y:S02]  /*4e50*/  @P1 LDG.E R27, desc[UR8][R6.64] ;  /* 0x00000008061b1981 */ /* 0x024964000c1e1900 */
[----:B---34-:R-:W-:Y:S07]  /*4e60*/  @!P1 IMAD.U32 R27, RZ, RZ, UR4 ;  /* 0x00000004ff1b9e24 */ /* 0x018fee000f8e00ff */
.L_x_91:
[----:B-----5:R-:W-:Y:S01]  /*4e70*/  @!P0 FSETP.EQ.AND P2, PT, R27, RZ, PT ;  /* 0x000000ff1b00820b */ /* 0x020fe20003f42000 */
[----:B------:R-:W-:Y:S01]  /*4e80*/  @!UPT UIADD3 URZ, UPT, UPT, URZ, URZ, URZ ;  /* 0x000000fffffff290 */ /* 0x000fe2000fffe0ff */
[----:B------:R-:W-:Y:S11]  /*4e90*/  @!P0 BRA `(.L_x_92) ;  /* 0x0000000000148947 */ /* 0x000ff60003800000 */
[----:B------:R-:W-:Y:S02]  /*4ea0*/  LOP3.LUT P0, RZ, R46, 0xff, RZ, 0xc0, !PT ;  /* 0x000000ff2eff7812 */ /* 0x000fe4000780c0ff */
[----:B------:R-:W-:Y:S04]  /*4eb0*/  PLOP3.LUT P2, PT, PT, PT, UP1, 0x80, 0x8 ;  /* 0x000000000008781c */ /* 0x000fe80003f4f018 */
[----:B------:R-:W-:Y:S07]  /*4ec0*/  PLOP3.LUT P2, PT, P2, PT, PT, 0x8, 0x80 ;  /* 0x000000000080781c */ /* 0x000fee000174e170 */
[----:B------:R-:W-:Y:S11]  /*4ed0*/  @P0 FSETP.EQ.AND P2, PT, R27, RZ, PT ;  /* 0x000000ff1b00020b */ /* 0x000ff60003f42000 */
[----:B------:R-:W-:Y:S02]  /*4ee0*/  @!UPT UIADD3 URZ, UPT, UPT, URZ, URZ, URZ ;  /* 0x000000fffffff290 */ /* 0x000fe4000fffe0ff */
.L_x_92:
[----:B------:R-:W3:Y:S01]  /*4ef0*/  SYNCS.PHASECHK.TRANS64.TRYWAIT P0, [UR21+0x70], R4 ;  /* 0x00007004ff0075a7 */ /* 0x000ee20008001115 */
[----:B------:R-:W-:Y:S04]  /*4f00*/  ELECT P1, URZ, PT ;  /* 0x0000000000ff782f */ /* 0x000fe80003820000 */
[----:B------:R-:W-:Y:S01]  /*4f10*/  PLOP3.LUT P1, PT, P2, P1, PT, 0xf2, 0x2f ;  /* 0x00000000002f781c */ /* 0x000fe20001723e72 */
[----:B------:R-:W-:Y:S01]  /*4f20*/  @!UPT UIADD3 URZ, UPT, UPT, URZ, URZ, URZ ;  /* 0x000000fffffff290 */ /* 0x000fe2000fffe0ff */
[----:B---3--:R-:W-:Y:S11]  /*4f30*/  @!P0 BRA `(.L_x_93) ;  /* 0x00000048002c8947 */ /* 0x008ff60003800000 */
.L_x_185:
[----:B--2---:R-:W-:Y:S01]  /*4f40*/  @!P1 IADD3 R2, P0, PT, R12, 0x580, RZ ;  /* 0x000005800c029810 */ /* 0x004fe20007f1e0ff */
[----:B------:R-:W-:Y:S01]  /*4f50*/  VOTEU.ALL UP0, P1 ;  /* 0x0000000000ff7886 */ /* 0x000fe20000800000 */
[----:B------:R-:W-:Y:S01]  /*4f60*/  UMOV UR6, 0x0 ;  /* 0x0000000000067882 */ /* 0x000fe20000000000 */
[----:B------:R-:W-:Y:S01]  /*4f70*/  UMOV UR7, 0x10000000 ;  /* 0x1000000000077882 */ /* 0x000fe20000000000 */
[----:B------:R-:W-:Y:S01]  /*4f80*/  @!P1 R2UR UR5, R2 ;  /* 0x00000000020592ca */ /* 0x000fe200000e0000 */
[----:B------:R-:W-:Y:S01]  /*4f90*/  @!P1 IMAD.X R0, RZ, RZ, R13, P0 ;  /* 0x000000ffff009224 */ /* 0x000fe200000e060d */
[----:B------:R-:W-:Y:S02]  /*4fa0*/  @!UP0 UIADD3 UR40, UPT, UPT, UR21, 0x200, URZ ;  /* 0x0000020015288890 */ /* 0x000fe4000fffe0ff */
[----:B------:R-:W-:Y:S02]  /*4fb0*/  @!UP0 UIADD3 UR10, UPT, UPT, UR42, 0x40, URZ ;  /* 0x000000402a0a8890 */ /* 0x000fe4000fffe0ff */
[----:B------:R-:W-:Y:S01]  /*4fc0*/  @!P1 R2UR UR4, R0 ;  /* 0x00000000000492ca */ /* 0x000fe200000e0000 */
[----:B------:R-:W-:Y:S01]  /*4fd0*/  @!UP0 UIADD3 UR8, UPT, UPT, UR21, 0xa00, URZ ;  /* 0x00000a0015088890 */ /* 0x000fe2000fffe0ff */
[----:B------:R-:W-:Y:S01]  /*4fe0*/  @!P1 IMAD.MOV.U32 R0, RZ, RZ, 0x1000 ;  /* 0x00001000ff009424 */ /* 0x000fe200078e00ff */
[----:B------:R-:W-:Y:S01]  /*4ff0*/  VOTEU.ALL UP0, P1 ;  /* 0x0000000000ff7886 */ /* 0x000fe20000800000 */
[----:B------:R-:W-:Y:S01]  /*5000*/  UMOV UR44, UR36 ;  /* 0x00000024002c7c82 */ /* 0x000fe20008000000 */
[----:B------:R-:W-:Y:S01]  /*5010*/  UMOV UR9, UR41 ;  /* 0x0000002900097c82 */ /* 0x000fe20008000000 */
[----:B------:R-:W-:Y:S01]  /*5020*/  UMOV UR11, UR43 ;  /* 0x0000002b000b7c82 */ /* 0x000fe20008000000 */
[----:B------:R-:W-:Y:S01]  /*5030*/  IMAD.U32 R6, RZ, RZ, UR5 ;  /* 0x00000005ff067e24 */ /* 0x000fe2000f8e00ff */
[----:B------:R-:W-:Y:S05]  /*5040*/  UMOV UR12, UR36 ;  /* 0x00000024000c7c82 */ /* 0x000fea0008000000 */
[----:B------:R-:W-:Y:S01]  /*5050*/  IMAD.U32 R7, RZ, RZ, UR4 ;  /* 0x00000004ff077e24 */ /* 0x000fe2000f8e00ff */
[----:B------:R-:W-:Y:S04]  /*5060*/  @!P1 R2UR UR4, R6 ;  /* 0x00000000060492ca */ /* 0x000fe800000e0000 */
[----:B------:R-:W-:Y:S11]  /*5070*/  @!P1 R2UR UR5, R7 ;  /* 0x00000000070592ca */ /* 0x000ff600000e0000 */
[----:B------:R-:W-:Y:S02]  /*5080*/  @!UPT UIADD3 URZ, UPT, UPT, URZ, URZ, URZ ;  /* 0x000000fffffff290 */ /* 0x000fe4000fffe0ff */
[----:B------:R-:W-:Y:S01]  /*5090*/  @!UP0 UTMALDG.3D [UR40], [UR4], desc[UR6] ;  /* 0x00000628040085b4 */ /* 0x000fe20008011000 */
[----:B------:R-:W-:Y:S05]  /*50a0*/  VOTEU.ALL UP0, P1 ;  /* 0x0000000000ff7886 */ /* 0x000fea0000800000 */
[----:B------:R2:W-:Y:S01]  /*50b0*/  @!UP0 UTMALDG.3D [UR8], [UR4], desc[UR6] ;  /* 0x00000608040085b4 */ /* 0x0005e20008011000 */
[----:B------:R3:W-:Y:S01]  /*50c0*/  @!P1 SYNCS.ARRIVE.TRANS64.RED.A0TR RZ, [UR21+0x50], R0 ;  /* 0x00005000ffff99a7 */ /* 0x0007e20008300415 */
[----:B--2---:R-:W-:Y:S09]  /*50d0*/  UPRMT UR4, UR47, 0x654, UR41 ;  /* 0x000006542f047896 */ /* 0x004ff20008000029 */
[----:B------:R-:W-:Y:S01]  /*50e0*/  SYNCS.ARRIVE.TRANS64.RED.A1T0 RZ, [UR4], RZ ;  /* 0x000000ffffff79a7 */ /* 0x000fe20008100404 */
[----:B------:R-:W2:Y:S02]  /*50f0*/  SYNCS.PHASECHK.TRANS64.TRYWAIT P0, [UR21+0x78], R4 ;  /* 0x00007804ff0075a7 */ /* 0x000ea40008001115 */
[----:B--23--:R-:W-:Y:S05]  /*5100*/  @!P0 BRA `(.L_x_94) ;  /* 0x0000004400d08947 */ /* 0x00cfea0003800000 */
.L_x_187:
[----:B------:R-:W-:Y:S01]  /*5110*/  @!P1 IADD3 R2, P0, PT, R12, 0x580, RZ ;  /* 0x000005800c029810 */ /* 0x000fe20007f1e0ff */
[----:B------:R-:W-:Y:S01]  /*5120*/  VOTEU.ALL UP0, P1 ;  /* 0x0000000000ff7886 */ /* 0x000fe20000800000 */
[----:B------:R-:W-:Y:S01]  /*5130*/  UMOV UR6, 0x0 ;  /* 0x0000000000067882 */ /* 0x000fe20000000000 */
[----:B------:R-:W-:Y:S01]  /*5140*/  UMOV UR7, 0x10000000 ;  /* 0x1000000000077882 */ /* 0x000fe20000000000 */
[----:B------:R-:W-:Y:S01]  /*5150*/  @!P1 R2UR UR5, R2 ;  /* 0x00000000020592ca */ /* 0x000fe200000e0000 */
[----:B--2---:R-:W-:Y:S01]  /*5160*/  @!P1 IMAD.X R0, RZ, RZ, R13, P0 ;  /* 0x000000ffff009224 */ /* 0x004fe200000e060d */
[----:B------:R-:W-:Y:S02]  /*5170*/  @!UP0 UIADD3 UR34, UPT, UPT, UR42, 0x10, URZ ;  /* 0x000000102a228890 */ /* 0x000fe4000fffe0ff */
[----:B------:R-:W-:Y:S02]  /*5180*/  @!UP0 UIADD3 UR32, UPT, UPT, UR21, 0x1200, URZ ;  /* 0x0000120015208890 */ /* 0x000fe4000fffe0ff */
[----:B------:R-:W-:Y:S01]  /*5190*/  @!P1 R2UR UR4, R0 ;  /* 0x00000000000492ca */ /* 0x000fe200000e0000 */
[----:B------:R-:W-:Y:S01]  /*51a0*/  @!UP0 UIADD3 UR10, UPT, UPT, UR42, 0x50, URZ ;  /* 0x000000502a0a8890 */ /* 0x000fe2000fffe0ff */
[----:B------:R-:W-:Y:S01]  /*51b0*/  @!P1 IMAD.MOV.U32 R0, RZ, RZ, 0x1000 ;  /* 0x00001000ff009424 */ /* 0x000fe200078e00ff */
[----:B------:R-:W-:Y:S01]  /*51c0*/  @!UP0 UIADD3 UR8, UPT, UPT, UR21, 0x1a00, URZ ;  /* 0x00001a0015088890 */ /* 0x000fe2000fffe0ff */
[----:B------:R-:W-:Y:S01]  /*51d0*/  VOTEU.ALL UP0, P1 ;  /* 0x0000000000ff7886 */ /* 0x000fe20000800000 */
[----:B------:R-:W-:Y:S02]  /*51e0*/  UMOV UR35, UR43 ;  /* 0x0000002b00237c82 */ /* 0x000fe40008000000 */
[----:B------:R-:W-:Y:S01]  /*51f0*/  IMAD.U32 R6, RZ, RZ, UR5 ;  /* 0x00000005ff067e24 */ /* 0x000fe2000f8e00ff */
[----:B------:R-:W-:Y:S01]  /*5200*/  UMOV UR9, UR33 ;  /* 0x0000002100097c82 */ /* 0x000fe20008000000 */
[----:B------:R-:W-:Y:S01]  /*5210*/  UMOV UR11, UR43 ;  /* 0x0000002b000b7c82 */ /* 0x000fe20008000000 */
[----:B------:R-:W-:Y:S03]  /*5220*/  UMOV UR12, UR36 ;  /* 0x00000024000c7c82 */ /* 0x000fe60008000000 */
        /* <DEDUP_REMOVED lines=12> */
.L_x_189:
[----:B------:R-:W-:Y:S01]  /*52f0*/  @!P1 IADD3 R2, P0, PT, R12, 0x580, RZ ;  /* 0x000005800c029810 */ /* 0x000fe20007f1e0ff */
[----:B------:R-:W-:Y:S01]  /*5300*/  VOTEU.ALL UP0, P1 ;  /* 0x0000000000ff7886 */ /* 0x000fe20000800000 */
[----:B------:R-:W-:Y:S01]  /*5310*/  UMOV UR6, 0x0 ;  /* 0x0000000000067882 */ /* 0x000fe20000000000 */
[----:B------:R-:W-:Y:S01]  /*5320*/  UMOV UR7, 0x10000000 ;  /* 0x1000000000077882 */ /* 0x000fe20000000000 */
[----:B------:R-:W-:Y:S01]  /*5330*/  @!P1 R2UR UR5, R2 ;  /* 0x00000000020592ca */ /* 0x000fe200000e0000 */
[----:B--2---:R-:W-:Y:S01]  /*5340*/  @!P1 IMAD.X R0, RZ, RZ, R13, P0 ;  /* 0x000000ffff009224 */ /* 0x004fe200000e060d */
[----:B------:R-:W-:Y:S01]  /*5350*/  @!UP0 UIADD3 UR26, UPT, UPT, UR42, 0x20, URZ ;  /* 0x000000202a1a8890 */ /* 0x000fe2000fffe0ff */
[----:B------:R-:W-:Y:S01]  /*5360*/  VIADD R10, R10, 0x1 ;  /* 0x000000010a0a7836 */ /* 0x000fe20000000000 */
        /* <DEDUP_REMOVED lines=10> */
[----:B------:R-:W-:Y:S01]  /*5410*/  UMOV UR11, UR43 ;  /* 0x0000002b000b7c82 */ /* 0x000fe20008000000 */
[----:B------:R-:W-:Y:S02]  /*5420*/  UMOV UR12, UR36 ;  /* 0x00000024000c7c82 */ /* 0x000fe40008000000 */
        /* <DEDUP_REMOVED lines=12> */
.L_x_191:
[----:B------:R-:W-:Y:S01]  /*54f0*/  UIADD3 UR31, UPT, UPT, UR14, UR63, URZ ;  /* 0x0000003f0e1f7290 */ /* 0x000fe2000fffe0ff */
[----:B------:R-:W-:Y:S01]  /*5500*/  @!P1 IADD3 R2, P0, PT, R12, 0x580, RZ ;  /* 0x000005800c029810 */ /* 0x000fe20007f1e0ff */
[----:B------:R-:W-:Y:S01]  /*5510*/  UPLOP3.LUT UP3, UPT, UPT, UPT, UPT, 0x80, 0x8 ;  /* 0x000000000008789c */ /* 0x000fe20003f6f070 */
[----:B------:R-:W-:Y:S01]  /*5520*/  R2UR UR24, R50 ;  /* 0x00000000321872ca */ /* 0x000fe200000e0000 */
[----:B------:R-:W-:Y:S01]  /*5530*/  VOTEU.ALL UP0, P1 ;  /* 0x0000000000ff7886 */ /* 0x000fe20000800000 */
[----:B------:R-:W-:Y:S01]  /*5540*/  @!P1 R2UR UR5, R2 ;  /* 0x00000000020592ca */ /* 0x000fe200000e0000 */
[----:B--2---:R-:W-:Y:S01]  /*5550*/  @!P1 IMAD.X R0, RZ, RZ, R13, P0 ;  /* 0x000000ffff009224 */ /* 0x004fe200000e060d */
[----:B------:R-:W-:Y:S01]  /*5560*/  UMOV UR6, 0x0 ;  /* 0x0000000000067882 */ /* 0x000fe20000000000 */
[----:B------:R-:W-:Y:S01]  /*5570*/  UMOV UR7, 0x10000000 ;  /* 0x1000000000077882 */ /* 0x000fe20000000000 */
[----:B------:R-:W-:Y:S01]  /*5580*/  @!UP0 UIADD3 UR18, UPT, UPT, UR42, 0x30, URZ ;  /* 0x000000302a128890 */ /* 0x000fe2000fffe0ff */
[----:B------:R-:W-:Y:S01]  /*5590*/  ISETP.NE.AND P0, PT, R10, 0x2, PT ;  /* 0x000000020a00780c */ /* 0x000fe20003f05270 */
[----:B------:R-:W-:Y:S01]  /*55a0*/  @!UP0 UIADD3 UR16, UPT, UPT, UR21, 0x3200, URZ ;  /* 0x0000320015108890 */ /* 0x000fe2000fffe0ff */
[----:B------:R-:W-:Y:S01]  /*55b0*/  @!P1 R2UR UR4, R0 ;  /* 0x00000000000492ca */ /* 0x000fe200000e0000 */
[----:B------:R-:W-:Y:S01]  /*55c0*/  @!UP0 UIADD3 UR17, UPT, UPT, UR21, 0x68, URZ ;  /* 0x0000006815118890 */ /* 0x000fe2000fffe0ff */
[----:B------:R-:W-:Y:S01]  /*55d0*/  SEL R0, RZ, 0x1, P0 ;  /* 0x00000001ff007807 */ /* 0x000fe20000000000 */
[----:B------:R-:W-:Y:S01]  /*55e0*/  @!UP0 UIADD3 UR10, UPT, UPT, UR42, 0x70, URZ ;  /* 0x000000702a0a8890 */ /* 0x000fe2000fffe0ff */
[----:B------:R-:W-:Y:S01]  /*55f0*/  LOP3.LUT R11, R11, 0x1, RZ, 0x3c, !PT ;  /* 0x000000010b0b7812 */ /* 0x000fe200078e3cff */
[----:B------:R-:W-:Y:S01]  /*5600*/  @!UP0 UIADD3 UR8, UPT, UPT, UR21, 0x3a00, URZ ;  /* 0x00003a0015088890 */ /* 0x000fe2000fffe0ff */
[----:B------:R-:W-:Y:S01]  /*5610*/  IMAD.U32 R4, RZ, RZ, UR5 ;  /* 0x00000005ff047e24 */ /* 0x000fe2000f8e00ff */
[----:B------:R-:W-:Y:S01]  /*5620*/  VOTEU.ALL UP0, P1 ;  /* 0x0000000000ff7886 */ /* 0x000fe20000800000 */
[----:B------:R-:W-:Y:S01]  /*5630*/  UMOV UR19, UR43 ;  /* 0x0000002b00137c82 */ /* 0x000fe20008000000 */
[----:B------:R-:W-:Y:S01]  /*5640*/  UMOV UR20, UR36 ;  /* 0x0000002400147c82 */ /* 0x000fe20008000000 */
[----:B------:R-:W-:Y:S01]  /*5650*/  UMOV UR11, UR43 ;  /* 0x0000002b000b7c82 */ /* 0x000fe20008000000 */
[----:B------:R-:W-:Y:S01]  /*5660*/  UMOV UR12, UR36 ;  /* 0x00000024000c7c82 */ /* 0x000fe20008000000 */
[----:B------:R-:W-:Y:S01]  /*5670*/  UMOV UR9, UR17 ;  /* 0x0000001100097c82 */ /* 0x000fe20008000000 */
[----:B------:R-:W-:Y:S01]  /*5680*/  IMAD.U32 R5, RZ, RZ, UR4 ;  /* 0x00000004ff057e24 */ /* 0x000fe2000f8e00ff */
[----:B------:R-:W-:Y:S01]  /*5690*/  @!P1 R2UR UR4, R4 ;  /* 0x00000000040492ca */ /* 0x000fe200000e0000 */
[----:B------:R-:W-:Y:S01]  /*56a0*/  UIADD3 UR30, UPT, UPT, UR13, UR24, URZ ;  /* 0x000000180d1e7290 */ /* 0x000fe2000fffe0ff */
[----:B------:R-:W-:Y:S01]  /*56b0*/  LOP3.LUT R9, R9, R0, RZ, 0x3c, !PT ;  /* 0x0000000009097212 */ /* 0x000fe200078e3cff */
[----:B------:R-:W-:Y:S01]  /*56c0*/  UMOV UR36, UR29 ;  /* 0x0000001d00247c82 */ /* 0x000fe20008000000 */
[----:B------:R-:W-:Y:S02]  /*56d0*/  @!P1 R2UR UR5, R5 ;  /* 0x00000000050592ca */ /* 0x000fe400000e0000 */
[----:B------:R-:W-:Y:S11]  /*56e0*/  SEL R10, R10, RZ, P0 ;  /* 0x000000ff0a0a7207 */ /* 0x000ff60000000000 */
[----:B------:R2:W-:Y:S01]  /*56f0*/  @!UP0 UTMALDG.3D [UR16], [UR4], desc[UR6] ;  /* 0x00000610040085b4 */ /* 0x0005e20008011000 */
[----:B------:R-:W-:Y:S05]  /*5700*/  VOTEU.ALL UP0, P1 ;  /* 0x0000000000ff7886 */ /* 0x000fea0000800000 */
[----:B------:R2:W-:Y:S01]  /*5710*/  @!UP0 UTMALDG.3D [UR8], [UR4], desc[UR6] ;  /* 0x00000608040085b4 */ /* 0x0005e20008011000 */
[----:B------:R2:W-:Y:S01]  /*5720*/  @!P1 SYNCS.ARRIVE.TRANS64.RED.A0TR RZ, [UR21+0x68], R3 ;  /* 0x00006803ffff99a7 */ /* 0x0005e20008300415 */
[----:B------:R-:W-:Y:S01]  /*5730*/  SYNCS.ARRIVE.TRANS64.RED.A1T0 RZ, [UR52], RZ ;  /* 0x000000ffffff79a7 */ /* 0x000fe20008100434 */
[----:B------:R-:W-:Y:S05]  /*5740*/  BRA.U UP2, `(.L_x_97) ;  /* 0xffffffed02e47547 */ /* 0x000fea000b83ffff */
[----:B------:R-:W-:-:S04]  /*5750*/  SHF.L.U32 R2, R11, 0x1f, RZ ;  /* 0x0000001f0b027819 */ /* 0x000fc800000006ff */
[----:B------:R-:W3:Y:S02]  /*5760*/  SYNCS.PHASECHK.TRANS64.TRYWAIT P0, [UR21+0x70], R2 ;  /* 0x00007002ff0075a7 */ /* 0x000ee40008001115 */
[----:B---3--:R-:W-:Y:S05]  /*5770*/  @!P0 BRA `(.L_x_98) ;  /* 0x00000040007c8947 */ /* 0x008fea0003800000 */
.L_x_193:
[----:B------:R-:W4:Y:S02]  /*5780*/  SYNCS.PHASECHK.TRANS64.TRYWAIT P0, [UR21+0x78], R2 ;  /* 0x00007802ff0075a7 */ /* 0x000f240008001115 */
[----:B----4-:R-:W-:Y:S05]  /*5790*/  @!P0 BRA `(.L_x_99) ;  /* 0x00000040008c8947 */ /* 0x010fea0003800000 */
.L_x_195:
[----:B------:R-:W4:Y:S02]  /*57a0*/  SYNCS.PHASECHK.TRANS64.TRYWAIT P0, [UR21+0x80], R2 ;  /* 0x00008002ff0075a7 */ /* 0x000f240008001115 */
[----:B----4-:R-:W-:Y:S05]  /*57b0*/  @!P0 BRA `(.L_x_100) ;  /* 0x00000040009c8947 */ /* 0x010fea0003800000 */
.L_x_197:
[----:B---3--:R-:W-:-:S07]  /*57c0*/  MOV R0, UR21 ;  /* 0x0000001500007c02 */ /* 0x008fce0008000f00 */
.L_x_101:
[----:B---3--:R-:W-:-:S04]  /*57d0*/  SHF.L.U32 R2, R11, 0x1f, RZ ;  /* 0x0000001f0b027819 */ /* 0x008fc800000006ff */
[----:B------:R3:W4:Y:S03]  /*57e0*/  SYNCS.PHASECHK.TRANS64.TRYWAIT P0, [R0+URZ+0x88], R2 ;  /* 0x00008802000075a7 */ /* 0x00072600080011ff */
[----:B----4-:R-:W-:Y:S05]  /*57f0*/  @!P0 NANOSLEEP.SYNCS 0x989680 ;  /* 0x009896800000895d */ /* 0x010fea0003900000 */
[----:B------:R-:W4:Y:S02]  /*5800*/  @!P0 SYNCS.PHASECHK.TRANS64 P0, [R0+URZ+0x88], R2 ;  /* 0x00008802000085a7 */ /* 0x000f2400080010ff */
[----:B-12-4-:R-:W-:Y:S05]  /*5810*/  @P0 EXIT ;  /* 0x000000000000094d */ /* 0x016fea0003800000 */
[----:B------:R-:W-:Y:S05]  /*5820*/  BRA `(.L_x_101) ;  /* 0xfffffffc00e87947 */ /* 0x000fea000383ffff */
.L_x_86:
[----:B------:R-:W-:-:S06]  /*5830*/  UISETP.GE.AND UP0, UPT, UR18, 0x4, UPT ;  /* 0x000000041200788c */ /* 0x000fcc000bf06270 */
[----:B------:R-:W-:-:S13]  /*5840*/  PLOP3.LUT P0, PT, PT, PT, UP0, 0x80, 0x8 ;  /* 0x000000000008781c */ /* 0x000fda0003f0f008 */
[----:B-1----:R-:W-:Y:S05]  /*5850*/  @!P0 EXIT ;  /* 0x000000000000894d */ /* 0x002fea0003800000 */
[----:B------:R-:W-:Y:S01]  /*5860*/  BAR.SYNC.DEFER_BLOCKING 0x6, 0xa0 ;  /* 0x0182800000007b1d */ /* 0x000fe20000010000 */
[C---:B------:R-:W-:Y:S01]  /*5870*/  IMAD.SHL.U32 R45, R60.reuse, 0x10, RZ ;  /* 0x000000103c2d7824 */ /* 0x040fe200078e00ff */
[C---:B------:R-:W-:Y:S01]  /*5880*/  SHF.L.U32 R3, R47.reuse, 0x15, RZ ;  /* 0x000000152f037819 */ /* 0x040fe200000006ff */
[C---:B------:R-:W-:Y:S02]  /*5890*/  IMAD.U32 R23, R60.reuse, 0x10000, RZ ;  /* 0x000100003c177824 */ /* 0x040fe400078e00ff */
[----:B------:R-:W-:Y:S02]  /*58a0*/  HFMA2 R59, -RZ, RZ, 0, 5.9604644775390625e-08 ;  /* 0x00000001ff3b7431 */ /* 0x000fe400000001ff */
[----:B------:R-:W-:Y:S01]  /*58b0*/  IMAD.SHL.U32 R2, R60, 0x2, RZ ;  /* 0x000000023c027824 */ /* 0x000fe200078e00ff */
[----:B------:R-:W-:Y:S01]  /*58c0*/  UMOV UR43, 0x400 ;  /* 0x00000400002b7882 */ /* 0x000fe20000000000 */
[----:B------:R-:W1:Y:S01]  /*58d0*/  LDCU.64 UR4, c[0x0][0x890] ;  /* 0x00011200ff0477ac */ /* 0x000e620008000a00 */
[----:B------:R-:W2:Y:S01]  /*58e0*/  LDC.64 R42, c[0x0][0x8b0] ;  /* 0x00022c00ff2a7b82 */ /* 0x000ea20000000a00 */
[----:B------:R-:W-:Y:S01]  /*58f0*/  IMAD.SHL.U32 R6, R47, 0x200, RZ ;  /* 0x000002002f067824 */ /* 0x000fe200078e00ff */
[C---:B------:R-:W-:Y:S01]  /*5900*/  LOP3.LUT R7, R45.reuse, 0x40, RZ, 0xc0, !PT ;  /* 0x000000402d077812 */ /* 0x040fe200078ec0ff */
[----:B------:R-:W-:Y:S01]  /*5910*/  ULEA UR43, UR47, UR43, 0x18 ;  /* 0x0000002b2f2b7291 */ /* 0x000fe2000f8ec0ff */
[----:B------:R-:W-:Y:S01]  /*5920*/  LOP3.LUT R44, R45, 0x5b0, RZ, 0xc0, !PT ;  /* 0x000005b02d2c7812 */ /* 0x000fe200078ec0ff */
[----:B------:R-:W-:Y:S01]  /*5930*/  IMAD.MOV.U32 R22, RZ, RZ, RZ ;  /* 0x000000ffff167224 */ /* 0x000fe200078e00ff */
[----:B------:R-:W-:Y:S01]  /*5940*/  LOP3.LUT R3, R3, 0x200000, RZ, 0xc0, !PT ;  /* 0x0020000003037812 */ /* 0x000fe200078ec0ff */
[----:B------:R-:W-:Y:S01]  /*5950*/  IMAD.MOV.U32 R58, RZ, RZ, RZ ;  /* 0x000000ffff3a7224 */ /* 0x000fe200078e00ff */
[----:B------:R-:W3:Y:S01]  /*5960*/  LDC.64 R40, c[0x0][0x8a8] ;  /* 0x00022a00ff287b82 */ /* 0x000ee20000000a00 */
[----:B------:R-:W-:Y:S01]  /*5970*/  LOP3.LUT R2, R7, 0x8, R2, 0xf8, !PT ;  /* 0x0000000807027812 */ /* 0x000fe200078ef802 */
[----:B------:R-:W-:Y:S01]  /*5980*/  IMAD.MOV.U32 R55, RZ, RZ, RZ ;  /* 0x000000ffff377224 */ /* 0x000fe200078e00ff */
[----:B------:R-:W-:Y:S01]  /*5990*/  LOP3.LUT R44, R44, 0x200, R6, 0xf8, !PT ;  /* 0x000002002c2c7812 */ /* 0x000fe200078ef806 */
[----:B------:R-:W4:Y:S01]  /*59a0*/  LDCU UR60, c[0x0][0x370] ;  /* 0x00006e00ff3c77ac */ /* 0x000f220008000800 */
[----:B------:R-:W-:-:S02]  /*59b0*/  LOP3.LUT R23, R3, 0x400000, R23, 0xf8, !PT ;  /* 0x0040000003177812 */ /* 0x000fc400078ef817 */
[----:B------:R-:W-:Y:S01]  /*59c0*/  LOP3.LUT P0, RZ, R45, 0x40, RZ, 0xc0, !PT ;  /* 0x000000402dff7812 */ /* 0x000fe2000780c0ff */
[----:B------:R-:W4:Y:S01]  /*59d0*/  LDS R0, [UR43+0x150] ;  /* 0x0001502bff007984 */ /* 0x000f220008000800 */
[----:B-1----:R-:W-:Y:S01]  /*59e0*/  IMAD.U32 R49, RZ, RZ, UR4 ;  /* 0x00000004ff317e24 */ /* 0x002fe2000f8e00ff */
[----:B------:R-:W-:Y:S01]  /*59f0*/  UIADD3 UR4, UPT, UPT, UR43, 0x200, URZ ;  /* 0x000002002b047890 */ /* 0x000fe2000fffe0ff */
[----:B------:R-:W-:Y:S01]  /*5a00*/  LOP3.LUT R44, R44, R2, RZ, 0xfc, !PT ;  /* 0x000000022c2c7212 */ /* 0x000fe200078efcff */
[----:B------:R-:W-:Y:S01]  /*5a10*/  IMAD.U32 R48, RZ, RZ, UR5 ;  /* 0x00000005ff307e24 */ /* 0x000fe2000f8e00ff */
[----:B------:R-:W-:Y:S01]  /*5a20*/  P2R R2, PR, RZ, 0x1 ;  /* 0x00000001ff027803 */ /* 0x000fe20000000000 */
[----:B------:R-:W1:Y:S01]  /*5a30*/  LDCU UR42, c[0x0][0xb0c] ;  /* 0x00016180ff2a77ac */ /* 0x000e620008000800 */
[----:B------:R-:W-:Y:S01]  /*5a40*/  LOP3.LUT R60, R60, 0x60, RZ, 0xc0, !PT ;  /* 0x000000603c3c7812 */ /* 0x000fe200078ec0ff */
[----:B------:R-:W-:Y:S01]  /*5a50*/  IMAD.U32 R52, RZ, RZ, UR4 ;  /* 0x00000004ff347e24 */ /* 0x000fe2000f8e00ff */
[----:B------:R-:W-:Y:S01]  /*5a60*/  MOV R57, RZ ;  /* 0x000000ff00397202 */ /* 0x000fe20000000f00 */
[----:B------:R-:W1:Y:S01]  /*5a70*/  LDCU UR39, c[0x0][0xb30] ;  /* 0x00016600ff2777ac */ /* 0x000e620008000800 */
[----:B------:R-:W1:Y:S01]  /*5a80*/  LDCU.64 UR54, c[0x0][0x888] ;  /* 0x00011100ff3677ac */ /* 0x000e620008000a00 */
[----:B------:R-:W1:Y:S01]  /*5a90*/  LDCU.64 UR40, c[0x0][0xb28] ;  /* 0x00016500ff2877ac */ /* 0x000e620008000a00 */
[----:B------:R-:W1:Y:S01]  /*5aa0*/  LDCU.128 UR56, c[0x0][0xb10] ;  /* 0x00016200ff3877ac */ /* 0x000e620008000c00 */
[----:B------:R-:W1:Y:S01]  /*5ab0*/  LDCU UR53, c[0x0][0x374] ;  /* 0x00006e80ff3577ac */ /* 0x000e620008000800 */
[----:B------:R-:W-:Y:S01]  /*5ac0*/  UMOV UR52, URZ ;  /* 0x000000ff00347c82 */ /* 0x000fe20008000000 */
[----:B------:R-:W-:Y:S01]  /*5ad0*/  UMOV UR46, URZ ;  /* 0x000000ff002e7c82 */ /* 0x000fe20008000000 */
[----:B-1234-:R-:W-:-:S07]  /*5ae0*/  IMAD.IADD R23, R0, 0x1, R23 ;  /* 0x0000000100177824 */ /* 0x01efce00078e0217 */
.L_x_145:
[----:B------:R-:W-:Y:S02]  /*5af0*/  LEA R3, R55, UR43, 0x3 ;  /* 0x0000002b37037c11 */ /* 0x000fe4000f8e18ff */
[----:B------:R-:W-:Y:S02]  /*5b00*/  SHF.L.U32 R0, R57, 0x1f, RZ ;  /* 0x0000001f39007819 */ /* 0x000fe400000006ff */
[----:B-1----:R-:W-:Y:S02]  /*5b10*/  LEA R4, R55, UR43, 0x4 ;  /* 0x0000002b37047c11 */ /* 0x002fe4000f8e20ff */
[----:B------:R-:W1:Y:S02]  /*5b20*/  SYNCS.PHASECHK.TRANS64.TRYWAIT P0, [R3+URZ+0xa0], R0 ;  /* 0x0000a000030075a7 */ /* 0x000e6400080011ff */
[----:B-1----:R-:W-:Y:S05]  /*5b30*/  @!P0 BRA `(.L_x_102) ;  /* 0x0000003c00d48947 */ /* 0x002fea0003800000 */
.L_x_198:
        /* <DEDUP_REMOVED lines=8> */
[----:B--2---:R-:W-:Y:S11]  /*5bc0*/  LOP3.LUT P0, RZ, R6, 0x1, RZ, 0xc0, !PT ;  /* 0x0000000106ff7812 */ /* 0x004ff6000780c0ff */
[----:B------:R-:W-:Y:S02]  /*5bd0*/  @!UPT UIADD3 URZ, UPT, UPT, URZ, URZ, URZ ;  /* 0x000000fffffff290 */ /* 0x000fe4000fffe0ff */
[----:B---3--:R-:W-:Y:S01]  /*5be0*/  VOTEU.ANY UP1, P0 ;  /* 0x0000000000ff7886 */ /* 0x008fe20000020100 */
[----:B------:R-:W-:Y:S01]  /*5bf0*/  PLOP3.LUT P0, PT, PT, PT, UP1, 0x80, 0x8 ;  /* 0x000000000008781c */ /* 0x000fe20003f0f018 */
[----:B------:R-:W-:Y:S11]  /*5c00*/  UP2UR UR62, UPR, URZ, 0x2 ;  /* 0x00000002ff3e7883 */ /* 0x000ff60008000000 */
[----:B------:R-:W-:Y:S01]  /*5c10*/  @!UPT UIADD3 URZ, UPT, UPT, URZ, URZ, URZ ;  /* 0x000000fffffff290 */ /* 0x000fe2000fffe0ff */
[----:B-1----:R-:W-:Y:S02]  /*5c20*/  @P0 SHF.R.U32.HI R0, RZ, 0x10, R5 ;  /* 0x00000010ff000819 */ /* 0x002fe40000011605 */
        /* <DEDUP_REMOVED lines=12> */
[----:B------:R-:W2:Y:S01]  /*5cf0*/  LDCU UR12, c[0x0][0xb20] ;  /* 0x00016400ff0c77ac */ /* 0x000ea20008000800 */
[----:B------:R-:W-:Y:S02]  /*5d00*/  UIMAD.WIDE.U32 UR4, UR53, UR59, URZ ;  /* 0x0000003b350472a5 */ /* 0x000fe4000f8e00ff */
[----:B------:R-:W-:Y:S02]  /*5d10*/  UIMAD.WIDE.U32 UR6, UR60, UR56, URZ ;  /* 0x000000383c0672a5 */ /* 0x000fe4000f8e00ff */
[----:B------:R-:W-:Y:S02]  /*5d20*/  UISETP.NE.AND UP0, UPT, UR58, 0x1, UPT ;  /* 0x000000013a00788c */ /* 0x000fe4000bf05270 */
[----:B------:R-:W-:Y:S02]  /*5d30*/  UIMAD.WIDE.U32 UR8, UR37, UR59, URZ ;  /* 0x0000003b250872a5 */ /* 0x000fe4000f8e00ff */
[----:B------:R-:W-:Y:S02]  /*5d40*/  UIMAD.WIDE.U32 UR10, UR38, UR56, URZ ;  /* 0x00000038260a72a5 */ /* 0x000fe4000f8e00ff */
[----:B------:R-:W-:Y:S02]  /*5d50*/  UISETP.NE.AND UP1, UPT, UR42, 0x1, UPT ;  /* 0x000000012a00788c */ /* 0x000fe4000bf25270 */
[----:B------:R-:W-:Y:S01]  /*5d60*/  UISETP.NE.AND UP2, UPT, UR45, 0x1, UPT ;  /* 0x000000012d00788c */ /* 0x000fe2000bf45270 */
[----:B------:R-:W-:Y:S02]  /*5d70*/  UMOV UR4, UR5 ;  /* 0x0000000500047c82 */ /* 0x000fe40008000000 */
[----:B--2---:R-:W-:Y:S03]  /*5d80*/  USHF.R.U32.HI UR5, URZ, UR12, UR4 ;  /* 0x0000000cff057299 */ /* 0x004fe60008011604 */
[----:B------:R-:W-:Y:S02]  /*5d90*/  UMOV UR4, UR7 ;  /* 0x0000000700047c82 */ /* 0x000fe40008000000 */
[----:B------:R-:W-:Y:S02]  /*5da0*/  USHF.R.U32.HI UR7, URZ, UR57, UR4 ;  /* 0x00000039ff077299 */ /* 0x000fe40008011604 */
[----:B------:R-:W-:Y:S02]  /*5db0*/  USEL UR4, UR53, UR5, !UP0 ;  /* 0x0000000535047287 */ /* 0x000fe4000c000000 */
[----:B------:R-:W-:Y:S01]  /*5dc0*/  USEL UR7, UR60, UR7, !UP1 ;  /* 0x000000073c077287 */ /* 0x000fe2000c800000 */
[----:B------:R-:W-:Y:S01]  /*5dd0*/  UMOV UR5, UR9 ;  /* 0x0000000900057c82 */ /* 0x000fe20008000000 */
[----:B------:R-:W-:Y:S02]  /*5de0*/  UIMAD.WIDE.U32 UR8, UR4, UR40, URZ ;  /* 0x00000028040872a5 */ /* 0x000fe4000f8e00ff */
[----:B------:R-:W-:Y:S03]  /*5df0*/  USHF.R.U32.HI UR6, URZ, UR12, UR5 ;  /* 0x0000000cff067299 */ /* 0x000fe60008011605 */
[----:B------:R-:W-:Y:S01]  /*5e00*/  UMOV UR5, UR11 ;  /* 0x0000000b00057c82 */ /* 0x000fe20008000000 */
[----:B------:R-:W-:Y:S02]  /*5e10*/  UIMAD.WIDE.U32 UR10, UR7, UR40, URZ ;  /* 0x00000028070a72a5 */ /* 0x000fe4000f8e00ff */
[----:B------:R-:W-:Y:S02]  /*5e20*/  USHF.R.U32.HI UR12, URZ, UR57, UR5 ;  /* 0x00000039ff0c7299 */ /* 0x000fe40008011605 */
[----:B------:R-:W-:Y:S01]  /*5e30*/  USEL UR6, UR37, UR6, !UP0 ;  /* 0x0000000625067287 */ /* 0x000fe2000c000000 */
[----:B------:R-:W-:Y:S02]  /*5e40*/  UMOV UR5, UR9 ;  /* 0x0000000900057c82 */ /* 0x000fe40008000000 */
[----:B------:R-:W-:Y:S01]  /*5e50*/  UMOV UR10, UR11 ;  /* 0x0000000b000a7c82 */ /* 0x000fe20008000000 */
[----:B------:R-:W-:Y:S02]  /*5e60*/  @UP2 USHF.R.U32.HI UR4, URZ, UR41, UR5 ;  /* 0x00000029ff042299 */ /* 0x000fe40008011605 */
[----:B------:R-:W-:Y:S02]  /*5e70*/  @UP2 USHF.R.U32.HI UR7, URZ, UR41, UR10 ;  /* 0x00000029ff072299 */ /* 0x000fe4000801160a */
[----:B------:R-:W-:Y:S02]  /*5e80*/  UIMAD UR4, UR45, UR4, URZ ;  /* 0x000000042d0472a4 */ /* 0x000fe4000f8e02ff */
[----:B------:R-:W-:Y:S02]  /*5e90*/  UIMAD.WIDE.U32 UR10, UR6, UR40, URZ ;  /* 0x00000028060a72a5 */ /* 0x000fe4000f8e00ff */
[----:B------:R-:W-:Y:S02]  /*5ea0*/  USEL UR5, UR38, UR12, !UP1 ;  /* 0x0000000c26057287 */ /* 0x000fe4000c800000 */
[----:B------:R-:W-:Y:S02]  /*5eb0*/  UIMAD UR8, UR45, UR7, URZ ;  /* 0x000000072d0872a4 */ /* 0x000fe4000f8e02ff */
[----:B------:R-:W-:Y:S03]  /*5ec0*/  UISETP.GE.AND UP0, UPT, UR6, UR4, UPT ;  /* 0x000000040600728c */ /* 0x000fe6000bf06270 */
[----:B------:R-:W-:Y:S01]  /*5ed0*/  UMOV UR4, UR11 ;  /* 0x0000000b00047c82 */ /* 0x000fe20008000000 */
[----:B------:R-:W-:Y:S02]  /*5ee0*/  UISETP.GE.OR UP0, UPT, UR5, UR8, UP0 ;  /* 0x000000080500728c */ /* 0x000fe40008706670 */
[----:B------:R-:W-:Y:S02]  /*5ef0*/  USHF.R.U32.HI UR4, URZ, UR41, UR4 ;  /* 0x00000029ff047299 */ /* 0x000fe40008011604 */
[----:B------:R-:W-:Y:S02]  /*5f00*/  UIMAD.WIDE.U32 UR8, UR5, UR40, URZ ;  /* 0x00000028050872a5 */ /* 0x000fe4000f8e00ff */
[----:B------:R-:W-:Y:S02]  /*5f10*/  USEL UR11, UR6, UR4, !UP2 ;  /* 0x00000004060b7287 */ /* 0x000fe4000d000000 */
[----:B------:R-:W-:Y:S02]  /*5f20*/  UIADD3 UR8, UPT, UPT, -UR5, URZ, URZ ;  /* 0x000000ff05087290 */ /* 0x000fe4000fffe1ff */
[----:B------:R-:W-:Y:S01]  /*5f30*/  UIADD3 UR10, UPT, UPT, -UR11, URZ, URZ ;  /* 0x000000ff0b0a7290 */ /* 0x000fe2000fffe1ff */
[----:B------:R-:W-:Y:S01]  /*5f40*/  @!UP0 UMOV UR4, UR9 ;  /* 0x0000000900048c82 */ /* 0x000fe20008000000 */
[----:B------:R-:W-:Y:S02]  /*5f50*/  UIADD3 UR9, UPT, UPT, -UR6, URZ, URZ ;  /* 0x000000ff06097290 */ /* 0x000fe4000fffe1ff */
[----:B------:R-:W-:Y:S02]  /*5f60*/  @!UP0 USHF.R.U32.HI UR4, URZ, UR41, UR4 ;  /* 0x00000029ff048299 */ /* 0x000fe40008011604 */
[----:B------:R-:W-:Y:S02]  /*5f70*/  UIMAD UR10, UR45, UR10, UR6 ;  /* 0x0000000a2d0a72a4 */ /* 0x000fe4000f8e0206 */
[----:B------:R-:W-:Y:S04]  /*5f80*/  @!UP0 USEL UR4, UR5, UR4, !UP2 ;  /* 0x0000000405048287 */ /* 0x000fe8000d000000 */
[----:B------:R-:W-:Y:S02]  /*5f90*/  @!UP0 UIMAD UR10, UR7, UR10, UR4 ;  /* 0x0000000a070a82a4 */ /* 0x000fe4000f8e0204 */
[----:B------:R-:W-:Y:S02]  /*5fa0*/  @!UP0 UIADD3 UR11, UPT, UPT, UR11, -UR4, URZ ;  /* 0x800000040b0b8290 */ /* 0x000fe4000fffe0ff */
[----:B------:R-:W-:Y:S02]  /*5fb0*/  UIMAD UR7, UR42, UR8, UR38 ;  /* 0x000000082a0772a4 */ /* 0x000fe4000f8e0226 */
[----:B------:R-:W-:Y:S02]  /*5fc0*/  @!UP0 UIMAD UR6, UR11, UR45, UR5 ;  /* 0x0000002d0b0682a4 */ /* 0x000fe4000f8e0205 */
[----:B------:R-:W-:Y:S01]  /*5fd0*/  UIMAD UR4, UR58, UR9, UR37 ;  /* 0x000000093a0472a4 */ /* 0x000fe2000f8e0225 */
[----:B------:R-:W-:Y:S02]  /*5fe0*/  @!UP0 UMOV UR5, UR10 ;  /* 0x0000000a00058c82 */ /* 0x000fe40008000000 */
[----:B------:R-:W-:Y:S02]  /*5ff0*/  UIMAD UR38, UR5, UR42, UR7 ;  /* 0x0000002a052672a4 */ /* 0x000fe4000f8e0207 */
[----:B------:R-:W-:Y:S11]  /*6000*/  UIMAD UR37, UR6, UR58, UR4 ;  /* 0x0000003a062572a4 */ /* 0x000ff6000f8e0204 */
[----:B------:R-:W-:Y:S01]  /*6010*/  @!UPT UIADD3 URZ, UPT, UPT, URZ, URZ, URZ ;  /* 0x000000fffffff290 */ /* 0x000fe2000fffe0ff */
.L_x_103:
[----:B------:R-:W-:Y:S01]  /*6020*/  UISETP.NE.AND UP0, UPT, UR39, 0x1, UPT ;  /* 0x000000012700788c */ /* 0x000fe2000bf05270 */
[----:B------:R-:W-:Y:S01]  /*6030*/  LOP3.LUT P0, RZ, R52, 0x90, RZ, 0xc0, !PT ;  /* 0x0000009034ff7812 */ /* 0x000fe2000780c0ff */
[----:B------:R-:W-:Y:S01]  /*6040*/  USHF.L.U32 UR50, UR31, 0x6, URZ ;  /* 0x000000061f327899 */ /* 0x000fe200080006ff */
[----:B------:R-:W-:Y:S01]  /*6050*/  BSSY.RECONVERGENT B6, `(.L_x_104) ;  /* 0x0000034000067945 */ /* 0x000fe20003800200 */
[----:B------:R-:W-:Y:S01]  /*6060*/  USHF.L.U32 UR49, UR30, 0x7, URZ ;  /* 0x000000071e317899 */ /* 0x000fe200080006ff */
[----:B------:R-:W-:Y:S06]  /*6070*/  IADD3 R55, PT, PT, R55, 0x1, RZ ;  /* 0x0000000137377810 */ /* 0x000fec0007ffe0ff */
[----:B------:R-:W2:Y:S01]  /*6080*/  @!UP0 LDCU.128 UR12, c[0x0][0xb10] ;  /* 0x00016200ff0c87ac */ /* 0x000ea20008000c00 */
[----:B------:R-:W3:Y:S01]  /*6090*/  @!UP0 LDCU UR5, c[0x0][0xb0c] ;  /* 0x00016180ff0587ac */ /* 0x000ee20008000800 */
[----:B------:R-:W4:Y:S01]  /*60a0*/  @!UP0 LDCU UR10, c[0x0][0xb20] ;  /* 0x00016400ff0a87ac */ /* 0x000f220008000800 */
[----:B--2---:R-:W-:Y:S02]  /*60b0*/  UIMAD.WIDE.U32 UR8, UR38, UR12, URZ ;  /* 0x0000000c260872a5 */ /* 0x004fe4000f8e00ff */
[----:B------:R-:W-:Y:S02]  /*60c0*/  UIMAD.WIDE.U32 UR6, UR37, UR15, URZ ;  /* 0x0000000f250672a5 */ /* 0x000fe4000f8e00ff */
[----:B------:R-:W-:Y:S03]  /*60d0*/  @!UP0 UISETP.NE.AND UP1, UPT, UR14, 0x1, UPT ;  /* 0x000000010e00888c */ /* 0x000fe6000bf25270 */
[----:B------:R-:W-:Y:S01]  /*60e0*/  @!UP0 UMOV UR4, UR9 ;  /* 0x0000000900048c82 */ /* 0x000fe20008000000 */
[----:B---3--:R-:W-:Y:S02]  /*60f0*/  @!UP0 UISETP.NE.AND UP2, UPT, UR5, 0x1, UPT ;  /* 0x000000010500888c */ /* 0x008fe4000bf45270 */
[----:B------:R-:W-:Y:S01]  /*6100*/  @!UP0 USHF.R.U32.HI UR4, URZ, UR13, UR4 ;  /* 0x0000000dff048299 */ /* 0x000fe20008011604 */
[----:B------:R-:W-:Y:S02]  /*6110*/  @!UP0 UMOV UR6, UR7 ;  /* 0x0000000700068c82 */ /* 0x000fe40008000000 */
[----:B----4-:R-:W-:Y:S02]  /*6120*/  @!UP0 USHF.R.U32.HI UR6, URZ, UR10, UR6 ;  /* 0x0000000aff068299 */ /* 0x010fe40008011606 */
[----:B------:R-:W-:Y:S02]  /*6130*/  @!UP0 USEL UR7, UR38, UR4, !UP2 ;  /* 0x0000000426078287 */ /* 0x000fe4000d000000 */
[----:B------:R-:W-:Y:S04]  /*6140*/  @!UP0 USEL UR6, UR37, UR6, !UP1 ;  /* 0x0000000625068287 */ /* 0x000fe8000c800000 */
[----:B------:R-:W-:Y:S02]  /*6150*/  @!UP0 UIADD3 UR4, UPT, UPT, -UR7, UR6, URZ ;  /* 0x0000000607048290 */ /* 0x000fe4000fffe1ff */
[----:B------:R-:W-:Y:S02]  /*6160*/  @!UP0 UIADD3 UR6, UPT, UPT, UR7, -UR6, URZ ;  /* 0x8000000607068290 */ /* 0x000fe4000fffe0ff */
[----:B------:R-:W-:Y:S02]  /*6170*/  @!UP0 UIMAD UR38, UR4, UR5, UR38 ;  /* 0x00000005042682a4 */ /* 0x000fe4000f8e0226 */
[----:B------:R-:W-:Y:S01]  /*6180*/  @!UP0 UIMAD UR37, UR6, UR14, UR37 ;  /* 0x0000000e062582a4 */ /* 0x000fe2000f8e0225 */
[----:B------:R-:W-:Y:S11]  /*6190*/  @!P0 BRA `(.L_x_105) ;  /* 0x00000000007c8947 */ /* 0x000ff60003800000 */
[----:B------:R-:W2:Y:S01]  /*61a0*/  LDCU.64 UR8, c[0x4][0x80] ;  /* 0x01001000ff0877ac */ /* 0x000ea20008000a00 */
[----:B------:R-:W-:Y:S01]  /*61b0*/  MOV R2, 0x0 ;  /* 0x0000000000027802 */ /* 0x000fe20000000f00 */
[----:B------:R-:W-:Y:S02]  /*61c0*/  HFMA2 R12, -RZ, RZ, 0, 5.9604644775390625e-08 ;  /* 0x00000001ff0c7431 */ /* 0x000fe400000001ff */
[----:B------:R-:W-:Y:S01]  /*61d0*/  IMAD.MOV.U32 R8, RZ, RZ, 0x70 ;  /* 0x00000070ff087424 */ /* 0x000fe200078e00ff */
[----:B------:R3:W4:Y:S01]  /*61e0*/  LDC.64 R14, c[0x4][R2] ;  /* 0x01000000020e7b82 */ /* 0x0007220000000a00 */
[----:B------:R-:W1:Y:S01]  /*61f0*/  LDCU.64 UR6, c[0x4][0x88] ;  /* 0x01001100ff0677ac */ /* 0x000e620008000a00 */
[----:B------:R-:W-:Y:S01]  /*6200*/  IMAD.MOV.U32 R13, RZ, RZ, RZ ;  /* 0x000000ffff0d7224 */ /* 0x000fe200078e00ff */
[----:B------:R-:W1:Y:S01]  /*6210*/  LDCU.64 UR4, c[0x4][0x8] ;  /* 0x01000100ff0477ac */ /* 0x000e620008000a00 */
[----:B--2---:R-:W-:Y:S01]  /*6220*/  MOV R5, UR9 ;  /* 0x0000000900057c02 */ /* 0x004fe20008000f00 */
[----:B------:R-:W-:Y:S01]  /*6230*/  IMAD.U32 R4, RZ, RZ, UR8 ;  /* 0x00000008ff047e24 */ /* 0x000fe2000f8e00ff */
[----:B-1----:R-:W-:Y:S01]  /*6240*/  MOV R7, UR7 ;  /* 0x0000000700077c02 */ /* 0x002fe20008000f00 */
[----:B------:R-:W-:Y:S01]  /*6250*/  IMAD.U32 R6, RZ, RZ, UR6 ;  /* 0x00000006ff067e24 */ /* 0x000fe2000f8e00ff */
[----:B------:R-:W-:Y:S01]  /*6260*/  MOV R11, UR5 ;  /* 0x00000005000b7c02 */ /* 0x000fe20008000f00 */
[----:B------:R-:W-:Y:S02]  /*6270*/  IMAD.U32 R10, RZ, RZ, UR4 ;  /* 0x00000004ff0a7e24 */ /* 0x000fe4000f8e00ff */
[----:B------:R-:W-:Y:S07]  /*6280*/  LEPC R20, `(.L_x_106) ;  /* 0x000000001014794e */ /* 0x000fee0000000000 */
[----:B---345:R-:W-:Y:S05]  /*6290*/  CALL.ABS.NOINC R14 ;  /* 0x000000000e007343 */ /* 0x038fea0003c00000 */
.L_x_106:
[----:B------:R-:W1:Y:S01]  /*62a0*/  LDCU.64 UR8, c[0x4][0x80] ;  /* 0x01001000ff0877ac */ /* 0x000e620008000a00 */
[----:B------:R-:W2:Y:S01]  /*62b0*/  LDC.64 R2, c[0x4][R2] ;  /* 0x0100000002027b82 */ /* 0x000ea20000000a00 */
[----:B------:R-:W-:Y:S02]  /*62c0*/  HFMA2 R12, -RZ, RZ, 0, 5.9604644775390625e-08 ;  /* 0x00000001ff0c7431 */ /* 0x000fe400000001ff */
[----:B------:R-:W-:Y:S02]  /*62d0*/  IMAD.MOV.U32 R8, RZ, RZ, 0x70 ;  /* 0x00000070ff087424 */ /* 0x000fe400078e00ff */
[----:B------:R-:W-:Y:S01]  /*62e0*/  IMAD.MOV.U32 R13, RZ, RZ, RZ ;  /* 0x000000ffff0d7224 */ /* 0x000fe200078e00ff */
[----:B------:R-:W3:Y:S01]  /*62f0*/  LDCU.64 UR6, c[0x4][0x88] ;  /* 0x01001100ff0677ac */ /* 0x000ee20008000a00 */
[----:B------:R-:W4:Y:S01]  /*6300*/  LDCU.64 UR4, c[0x4][0x8] ;  /* 0x01000100ff0477ac */ /* 0x000f220008000a00 */
[----:B-1----:R-:W-:Y:S02]  /*6310*/  MOV R4, UR8 ;  /* 0x0000000800047c02 */ /* 0x002fe40008000f00 */
[----:B------:R-:W-:Y:S02]  /*6320*/  MOV R5, UR9 ;  /* 0x0000000900057c02 */ /* 0x000fe40008000f00 */
[----:B---3--:R-:W-:Y:S01]  /*6330*/  MOV R7, UR7 ;  /* 0x0000000700077c02 */ /* 0x008fe20008000f00 */
[----:B------:R-:W-:Y:S01]  /*6340*/  IMAD.U32 R6, RZ, RZ, UR6 ;  /* 0x00000006ff067e24 */ /* 0x000fe2000f8e00ff */
[----:B----4-:R-:W-:Y:S01]  /*6350*/  MOV R11, UR5 ;  /* 0x00000005000b7c02 */ /* 0x010fe20008000f00 */
[----:B------:R-:W-:Y:S02]  /*6360*/  IMAD.U32 R10, RZ, RZ, UR4 ;  /* 0x00000004ff0a7e24 */ /* 0x000fe4000f8e00ff */
[----:B------:R-:W-:Y:S07]  /*6370*/  LEPC R20, `(.L_x_105) ;  /* 0x000000001014794e */ /* 0x000fee0000000000 */
[----:B--2---:R-:W-:Y:S05]  /*6380*/  CALL.ABS.NOINC R2 ;  /* 0x0000000002007343 */ /* 0x004fea0003c00000 */
.L_x_105:
[----:B------:R-:W-:Y:S05]  /*6390*/  BSYNC.RECONVERGENT B6 ;  /* 0x0000000000067941 */ /* 0x000fea0003800200 */
.L_x_104:
[----:B------:R-:W-:Y:S02]  /*63a0*/  R2UR UR6, R51 ;  /* 0x00000000330672ca */ /* 0x000fe400000e0000 */
[----:B------:R-:W-:Y:S02]  /*63b0*/  R2UR UR5, R49 ;  /* 0x00000000310572ca */ /* 0x000fe400000e0000 */
[----:B------:R-:W-:Y:S02]  /*63c0*/  R2UR UR4, R48 ;  /* 0x00000000300472ca */ /* 0x000fe400000e0000 */
[----:B------:R-:W-:Y:S02]  /*63d0*/  ISETP.NE.U32.AND P4, PT, R42, RZ, PT ;  /* 0x000000ff2a00720c */ /* 0x000fe40003f85070 */
[----:B------:R-:W-:Y:S02]  /*63e0*/  ISETP.NE.U32.AND P2, PT, RZ, UR54, PT ;  /* 0x00000036ff007c0c */ /* 0x000fe4000bf45070 */
[----:B------:R-:W-:Y:S02]  /*63f0*/  ISETP.NE.AND.EX P4, PT, R43, RZ, PT, P4 ;  /* 0x000000ff2b00720c */ /* 0x000fe40003f85340 */
[----:B------:R-:W-:Y:S01]  /*6400*/  ISETP.NE.AND.EX P2, PT, RZ, UR55, PT, P2 ;  /* 0x00000037ff007c0c */ /* 0x000fe2000bf45320 */
[----:B------:R-:W-:Y:S02]  /*6410*/  UISETP.NE.AND UP2, UPT, UR6, URZ, UPT ;  /* 0x000000ff0600728c */ /* 0x000fe4000bf45270 */
[----:B------:R-:W-:Y:S04]  /*6420*/  UISETP.NE.U32.AND UP0, UPT, UR5, URZ, UPT ;  /* 0x000000ff0500728c */ /* 0x000fe8000bf05070 */
[----:B------:R-:W-:Y:S01]  /*6430*/  UISETP.NE.AND.EX UP1, UPT, UR4, URZ, UPT, UP0 ;  /* 0x000000ff0400728c */ /* 0x000fe2000bf25300 */
[----:B------:R-:W-:Y:S01]  /*6440*/  PLOP3.LUT P1, PT, PT, PT, UP2, 0x80, 0x8 ;  /* 0x000000000008781c */ /* 0x000fe20003f2f028 */
[----:B------:R-:W-:Y:S03]  /*6450*/  UPLOP3.LUT UP0, UPT, UPT, UPT, UPT, 0x40, 0x4 ;  /* 0x000000000004789c */ /* 0x000fe60003f0e870 */
[----:B------:R-:W-:Y:S06]  /*6460*/  @UP2 UPLOP3.LUT UP0, UPT, UPT, UPT, UP1, 0x80, 0x8 ;  /* 0x000000000008289c */ /* 0x000fec0003f0f010 */
[----:B------:R-:W-:Y:S01]  /*6470*/  PLOP3.LUT P0, PT, PT, PT, UP0, 0x80, 0x8 ;  /* 0x000000000008781c */ /* 0x000fe20003f0f008 */
[----:B------:R-:W-:Y:S01]  /*6480*/  @!UPT UIADD3 URZ, UPT, UPT, URZ, URZ, URZ ;  /* 0x000000fffffff290 */ /* 0x000fe2000fffe0ff */
[----:B------:R-:W-:Y:S11]  /*6490*/  BRA.U !UP1, `(.L_x_107) ;  /* 0x0000000109407547 */ /* 0x000ff6000b800000 */
[----:B------:R-:W-:Y:S01]  /*64a0*/  UISETP.NE.U32.AND UP0, UPT, UR54, URZ, UPT ;  /* 0x000000ff3600728c */ /* 0x000fe2000bf05070 */
[----:B------:R-:W-:Y:S01]  /*64b0*/  R2UR UR6, R49 ;  /* 0x00000000310672ca */ /* 0x000fe200000e0000 */
[----:B------:R-:W2:Y:S01]  /*64c0*/  LDCU.64 UR8, c[0x0][0x358] ;  /* 0x00006b00ff0877ac */ /* 0x000ea20008000a00 */
[----:B------:R-:W-:Y:S02]  /*64d0*/  HFMA2 R46, -RZ, RZ, 0, 5.9604644775390625e-08 ;  /* 0x00000001ff2e7431 */ /* 0x000fe400000001ff */
[----:B-1----:R-:W-:Y:S01]  /*64e0*/  IMAD.MOV.U32 R0, RZ, RZ, 0x1 ;  /* 0x00000001ff007424 */ /* 0x002fe200078e00ff */
[----:B------:R-:W-:Y:S06]  /*64f0*/  UISETP.NE.AND.EX UP0, UPT, UR55, URZ, UPT, UP0 ;  /* 0x000000ff3700728c */ /* 0x000fec000bf05300 */
[----:B------:R-:W-:Y:S05]  /*6500*/  PLOP3.LUT P3, PT, PT, PT, UP0, 0x80, 0x8 ;  /* 0x000000000008781c */ /* 0x000fea0003f6f008 */
[----:B------:R-:W1:Y:S01]  /*6510*/  @UP0 LDCU.64 UR4, c[0x0][0x888] ;  /* 0x00011100ff0407ac */ /* 0x000e620008000a00 */
[----:B------:R-:W-:Y:S07]  /*6520*/  @UP0 UIMAD UR6, UR36, UR6, URZ ;  /* 0x00000006240602a4 */ /* 0x000fee000f8e02ff */
[----:B------:R-:W-:Y:S01]  /*6530*/  @!P3 PRMT R46, R0, 0x7610, R46 ;  /* 0x00007610002eb816 */ /* 0x000fe2000000002e */
[----:B-1----:R-:W-:Y:S06]  /*6540*/  @UP0 UIMAD.WIDE UR4, UR6, 0x4, UR4 ;  /* 0x00000004060408a5 */ /* 0x002fec000f8e0204 */
[----:B------:R-:W-:Y:S02]  /*6550*/  IMAD.U32 R2, RZ, RZ, UR4 ;  /* 0x00000004ff027e24 */ /* 0x000fe4000f8e00ff */
[----:B------:R-:W-:Y:S03]  /*6560*/  IMAD.U32 R3, RZ, RZ, UR5 ;  /* 0x00000005ff037e24 */ /* 0x000fe6000f8e00ff */
[----:B------:R-:W1:Y:S02]  /*6570*/  @!UP0 LDCU UR4, c[0x0][0x880] ;  /* 0x00011000ff0487ac */ /* 0x000e640008000800 */
[----:B--2--5:R2:W5:Y:S02]  /*6580*/  @P3 LDG.E R27, desc[UR8][R2.64] ;  /* 0x00000008021b3981 */ /* 0x024564000c1e1900 */
[----:B-12---:R-:W-:Y:S02]  /*6590*/  @!P3 MOV R27, UR4 ;  /* 0x00000004001bbc02 */ /* 0x006fe40008000f00 */
.L_x_107:
[----:B------:R-:W-:Y:S05]  /*65a0*/  @!P4 BRA `(.L_x_108) ;  /* 0x000000000024c947 */ /* 0x000fea0003800000 */
[----:B------:R-:W-:Y:S01]  /*65b0*/  ISETP.NE.U32.AND P3, PT, R40, RZ, PT ;  /* 0x000000ff2800720c */ /* 0x000fe20003f65070 */
[----:B------:R-:W2:Y:S03]  /*65c0*/  LDCU.64 UR4, c[0x0][0x358] ;  /* 0x00006b00ff0477ac */ /* 0x000ea60008000a00 */
[----:B------:R-:W-:Y:S11]  /*65d0*/  ISETP.NE.AND.EX P3, PT, R41, RZ, PT, P3 ;  /* 0x000000ff2900720c */ /* 0x000ff60003f65330 */
[----:B------:R-:W-:Y:S02]  /*65e0*/  @!UPT UIADD3 URZ, UPT, UPT, URZ, URZ, URZ ;  /* 0x000000fffffff290 */ /* 0x000fe4000fffe0ff */
[----:B------:R-:W3:Y:S01]  /*65f0*/  @P3 LDC.64 R2, c[0x0][0x8a8] ;  /* 0x00022a00ff023b82 */ /* 0x000ee20000000a00 */
[----:B-1----:R-:W-:Y:S04]  /*6600*/  @P3 IMAD R0, R42, UR36, RZ ;  /* 0x000000242a003c24 */ /* 0x002fe8000f8e02ff */
[----:B---3--:R-:W-:Y:S05]  /*6610*/  @P3 IMAD.WIDE R2, R0, 0x4, R2 ;  /* 0x0000000400023825 */ /* 0x008fea00078e0202 */
[----:B--2--5:R2:W5:Y:S02]  /*6620*/  @P3 LDG.E R24, desc[UR4][R2.64] ;  /* 0x0000000402183981 */ /* 0x024564000c1e1900 */
[----:B--2---:R-:W3:Y:S02]  /*6630*/  @!P3 LDC R24, c[0x0][0x8a0] ;  /* 0x00022800ff18bb82 */ /* 0x004ee40000000800 */
.L_x_108:
[----:B-----5:R-:W-:Y:S01]  /*6640*/  FSETP.NEU.AND P3, PT, R27, RZ, PT ;  /* 0x000000ff1b00720b */ /* 0x020fe20003f6d000 */
[----:B------:R-:W-:Y:S01]  /*6650*/  IMAD.SHL.U32 R56, R44, 0x2, RZ ;  /* 0x000000022c387824 */ /* 0x000fe200078e00ff */
[----:B------:R-:W-:Y:S01]  /*6660*/  SEL R3, RZ, 0xffffffff, P2 ;  /* 0xffffffffff037807 */ /* 0x000fe20001000000 */
[----:B------:R-:W-:Y:S01]  /*6670*/  BSSY B1, `(.L_x_109) ;  /* 0x0000034000017945 */ /* 0x000fe20003800000 */
[----:B------:R-:W-:Y:S01]  /*6680*/  @P1 LOP3.LUT P2, RZ, R46, 0xff, RZ, 0xc0, !PT ;  /* 0x000000ff2eff1812 */ /* 0x000fe2000784c0ff */
[----:B------:R-:W-:Y:S01]  /*6690*/  IMAD.MOV.U32 R63, RZ, RZ, 0x1 ;  /* 0x00000001ff3f7424 */ /* 0x000fe200078e00ff */
[----:B-1----:R-:W-:Y:S01]  /*66a0*/  @P1 SEL R0, RZ, 0xffffffff, P3 ;  /* 0xffffffffff001807 */ /* 0x002fe20001800000 */
[C---:B------:R-:W-:Y:S01]  /*66b0*/  IMAD R25, R22.reuse, 0x40, R23 ;  /* 0x0000004016197824 */ /* 0x040fe200078e0217 */
[----:B------:R-:W-:Y:S01]  /*66c0*/  LOP3.LUT R59, R59, 0x1, RZ, 0x3c, !PT ;  /* 0x000000013b3b7812 */ /* 0x000fe200078e3cff */
[----:B------:R-:W-:Y:S01]  /*66d0*/  IMAD.MOV.U32 R26, RZ, RZ, RZ ;  /* 0x000000ffff1a7224 */ /* 0x000fe200078e00ff */
[C---:B------:R-:W-:Y:S02]  /*66e0*/  @P0 SEL R0, R3.reuse, R0, !P2 ;  /* 0x0000000003000207 */ /* 0x040fe40005000000 */
[----:B------:R-:W-:Y:S02]  /*66f0*/  CS2R R38, SRZ ;  /* 0x0000000000267805 */ /* 0x000fe4000001ff00 */
[----:B------:R-:W-:Y:S02]  /*6700*/  LEA R53, R22, UR43, 0x3 ;  /* 0x0000002b16357c11 */ /* 0x000fe4000f8e18ff */
[----:B------:R-:W-:Y:S02]  /*6710*/  CS2R R36, SRZ ;  /* 0x0000000000247805 */ /* 0x000fe4000001ff00 */
[----:B------:R-:W-:Y:S02]  /*6720*/  @P1 LOP3.LUT R0, R0, 0x1, RZ, 0xc0, !PT ;  /* 0x0000000100001812 */ /* 0x000fe400078ec0ff */
[----:B------:R-:W-:Y:S02]  /*6730*/  CS2R R30, SRZ ;  /* 0x00000000001e7805 */ /* 0x000fe4000001ff00 */
[----:B------:R-:W-:Y:S02]  /*6740*/  PLOP3.LUT P2, PT, PT, PT, UP1, 0x80, 0x8 ;  /* 0x000000000008781c */ /* 0x000fe40003f4f018 */
[----:B------:R-:W-:Y:S02]  /*6750*/  CS2R R28, SRZ ;  /* 0x00000000001c7805 */ /* 0x000fe4000001ff00 */
[----:B------:R-:W-:Y:S01]  /*6760*/  ISETP.NE.U32.OR P6, PT, R0, 0x1, !P1 ;  /* 0x000000010000780c */ /* 0x000fe20004fc5470 */
[----:B------:R-:W-:Y:S01]  /*6770*/  VIADD R62, R56, UR43 ;  /* 0x0000002b383e7c36 */ /* 0x000fe20008000000 */
[----:B------:R-:W-:Y:S02]  /*6780*/  LOP3.LUT P4, R54, R46, 0xff, RZ, 0xc0, !PT ;  /* 0x000000ff2e367812 */ /* 0x000fe4000788c0ff */
[----:B------:R-:W-:Y:S02]  /*6790*/  SEL R2, RZ, 0xffffffff, P3 ;  /* 0xffffffffff027807 */ /* 0x000fe40001800000 */
[----:B------:R-:W-:Y:S03]  /*67a0*/  P2R R61, PR, RZ, 0x40 ;  /* 0x00000040ff3d7803 */ /* 0x000fe60000000000 */
[----:B------:R-:W-:Y:S04]  /*67b0*/  @P2 SEL R2, R3, R2, !P4 ;  /* 0x0000000203022207 */ /* 0x000fe80006000000 */
[----:B------:R-:W-:Y:S02]  /*67c0*/  @P6 SHF.L.U32 R0, R59, 0x1f, RZ ;  /* 0x0000001f3b006819 */ /* 0x000fe400000006ff */
[----:B------:R-:W-:Y:S02]  /*67d0*/  LOP3.LUT R2, R2, 0x1, RZ, 0xc0, !PT ;  /* 0x0000000102027812 */ /* 0x000fe400078ec0ff */
[----:B------:R1:W2:Y:S02]  /*67e0*/  @P6 SYNCS.PHASECHK.TRANS64.TRYWAIT P1, [UR43+0x50], R0 ;  /* 0x00005000ff0065a7 */ /* 0x0002a4000802112b */
[----:B------:R-:W-:Y:S04]  /*67f0*/  ISETP.NE.U32.AND P5, PT, R2, 0x1, PT ;  /* 0x000000010200780c */ /* 0x000fe80003fa5070 */
[----:B------:R-:W-:Y:S02]  /*6800*/  P2R R64, PR, RZ, 0x20 ;  /* 0x00000020ff407803 */ /* 0x000fe40000000000 */
[----:B-1----:R-:W-:Y:S04]  /*6810*/  SHF.L.U32 R0, R58, 0x1f, RZ ;  /* 0x0000001f3a007819 */ /* 0x002fe800000006ff */
[----:B------:R1:W4:Y:S01]  /*6820*/  SYNCS.PHASECHK.TRANS64.TRYWAIT P0, [R53+URZ+0xc0], R0 ;  /* 0x0000c000350075a7 */ /* 0x00032200080011ff */
[----:B--2---:R-:W-:Y:S01]  /*6830*/  @P6 SEL R63, RZ, 0x1, !P1 ;  /* 0x00000001ff3f6807 */ /* 0x004fe20004800000 */
[----:B-1----:R-:W-:Y:S06]  /*6840*/  @!P6 BRA `(.L_x_110) ;  /* 0x000000000058e947 */ /* 0x002fec0003800000 */
[C---:B------:R-:W-:Y:S01]  /*6850*/  VIADD R2, R62.reuse, 0x200 ;  /* 0x000002003e027836 */ /* 0x040fe20000000000 */
[----:B------:R-:W-:Y:S01]  /*6860*/  LOP3.LUT P6, RZ, R45, 0x40, RZ, 0xc0, !PT ;  /* 0x000000402dff7812 */ /* 0x000fe200078cc0ff */
[----:B------:R-:W-:Y:S01]  /*6870*/  BSSY B0, `(.L_x_111) ;  /* 0x000000e000007945 */ /* 0x000fe20003800000 */
[----:B------:R-:W-:Y:S01]  /*6880*/  ISETP.NE.AND P2, PT, R63, RZ, PT ;  /* 0x000000ff3f00720c */ /* 0x000fe20003f45270 */
[----:B------:R-:W-:Y:S01]  /*6890*/  @P5 VIADD R4, R62, 0x210 ;  /* 0x000002103e045836 */ /* 0x000fe20000000000 */
[----:B------:R-:W-:Y:S01]  /*68a0*/  PLOP3.LUT P1, PT, PT, PT, PT, 0x8, 0x80 ;  /* 0x000000000080781c */ /* 0x000fe20003f2e170 */
[----:B------:R-:W-:Y:S01]  /*68b0*/  IMAD.MOV.U32 R39, RZ, RZ, RZ ;  /* 0x000000ffff277224 */ /* 0x000fe200078e00ff */
[----:B------:R-:W-:Y:S02]  /*68c0*/  @P5 PLOP3.LUT P1, PT, P6, PT, PT, 0x80, 0x8 ;  /* 0x000000000008581c */ /* 0x000fe4000372f070 */
[----:B------:R-:W-:Y:S02]  /*68d0*/  CS2R R36, SRZ ;  /* 0x0000000000247805 */ /* 0x000fe4000001ff00 */
[----:B------:R-:W-:Y:S02]  /*68e0*/  CS2R R30, SRZ ;  /* 0x00000000001e7805 */ /* 0x000fe4000001ff00 */
[----:B------:R-:W-:Y:S07]  /*68f0*/  CS2R R28, SRZ ;  /* 0x00000000001c7805 */ /* 0x000fee000001ff00 */
[----:B------:R-:W-:Y:S01]  /*6900*/  @P1 VIADD R4, R2, 0xfffffff0 ;  /* 0xfffffff002041836 */ /* 0x000fe20000000000 */
[----:B------:R-:W-:Y:S06]  /*6910*/  @P2 BRA `(.L_x_112) ;  /* 0x00000000000c2947 */ /* 0x000fec0003800000 */
[----:B------:R-:W-:Y:S04]  /*6920*/  SHF.L.U32 R3, R59, 0x1f, RZ ;  /* 0x0000001f3b037819 */ /* 0x000fe800000006ff */
[----:B------:R-:W1:Y:S02]  /*6930*/  SYNCS.PHASECHK.TRANS64.TRYWAIT P1, [UR43+0x50], R3 ;  /* 0x00005003ff0075a7 */ /* 0x000e64000802112b */
[----:B-1----:R-:W-:Y:S05]  /*6940*/  @!P1 BRA `(.L_x_113) ;  /* 0x0000003000649947 */ /* 0x002fea0003800000 */
.L_x_112:
[----:B------:R-:W-:Y:S05]  /*6950*/  BSYNC B0 ;  /* 0x0000000000007941 */ /* 0x000fea0003800000 */
.L_x_111:
[----:B------:R-:W-:Y:S01]  /*6960*/  ISETP.NE.AND P1, PT, R64, RZ, PT ;  /* 0x000000ff4000720c */ /* 0x000fe20003f25270 */
[----:B------:R-:W-:Y:S11]  /*6970*/  HFMA2 R26, -RZ, RZ, 0, 5.9604644775390625e-08 ;  /* 0x00000001ff1a7431 */ /* 0x000ff600000001ff */
[----:B------:R-:W-:Y:S01]  /*6980*/  @!UPT UIADD3 URZ, UPT, UPT, URZ, URZ, URZ ;  /* 0x000000fffffff290 */ /* 0x000fe2000fffe0ff */
[----:B------:R2:W1:Y:S04]  /*6990*/  @P1 LDS.128 R36, [R4] ;  /* 0x0000000004241984 */ /* 0x0004680000000c00 */
[----:B------:R2:W1:Y:S02]  /*69a0*/  @P1 LDS.128 R28, [R56+UR43+0x200] ;  /* 0x0002002b381c1984 */ /* 0x0004640008000c00 */
.L_x_110:
[----:B------:R-:W-:Y:S05]  /*69b0*/  BSYNC B1 ;  /* 0x0000000000017941 */ /* 0x000fea0003800000 */
.L_x_109:
[----:B-1----:R-:W-:Y:S04]  /*69c0*/  SHF.R.U32.HI R2, RZ, 0x15, R25 ;  /* 0x00000015ff027819 */ /* 0x002fe80000011619 */
[----:B------:R-:W-:Y:S01]  /*69d0*/  LOP3.LUT P1, RZ, R2, 0x3, R47, 0x48, !PT ;  /* 0x0000000302ff7812 */ /* 0x000fe2000782482f */
[----:B------:R-:W-:Y:S01]  /*69e0*/  @!UPT UIADD3 URZ, UPT, UPT, URZ, URZ, URZ ;  /* 0x000000fffffff290 */ /* 0x000fe2000fffe0ff */
[----:B----4-:R-:W-:Y:S11]  /*69f0*/  @P0 BRA `(.L_x_114) ;  /* 0x0000000000080947 */ /* 0x010ff60003800000 */
[----:B------:R-:W1:Y:S02]  /*6a00*/  SYNCS.PHASECHK.TRANS64.TRYWAIT P0, [R53+URZ+0xc0], R0 ;  /* 0x0000c000350075a7 */ /* 0x000e6400080011ff */
[----:B-1----:R-:W-:Y:S05]  /*6a10*/  @!P0 BRA `(.L_x_115) ;  /* 0x0000003000488947 */ /* 0x002fea0003800000 */
.L_x_114:
[----:B------:R-:W-:Y:S05]  /*6a20*/  @!P1 BRA `(.L_x_116) ;  /* 0x0000000000409947 */ /* 0x000fea0003800000 */
[----:B------:R-:W4:Y:S01]  /*6a30*/  LDCU.64 UR8, c[0x4][0x70] ;  /* 0x01000e00ff0877ac */ /* 0x000f220008000a00 */
[----:B------:R-:W-:Y:S01]  /*6a40*/  MOV R3, 0x0 ;  /* 0x0000000000037802 */ /* 0x000fe20000000f00 */
[----:B------:R-:W-:Y:S02]  /*6a50*/  HFMA2 R12, -RZ, RZ, 0, 5.9604644775390625e-08 ;  /* 0x00000001ff0c7431 */ /* 0x000fe400000001ff */
[----:B------:R-:W-:Y:S02]  /*6a60*/  IMAD.MOV.U32 R8, RZ, RZ, 0x192 ;  /* 0x00000192ff087424 */ /* 0x000fe400078e00ff */
[----:B------:R-:W-:Y:S01]  /*6a70*/  IMAD.MOV.U32 R13, RZ, RZ, RZ ;  /* 0x000000ffff0d7224 */ /* 0x000fe200078e00ff */
[----:B------:R-:W5:Y:S01]  /*6a80*/  LDCU.64 UR6, c[0x4][0x78] ;  /* 0x01000f00ff0677ac */ /* 0x000f620008000a00 */
[----:B------:R-:W1:Y:S01]  /*6a90*/  LDC.64 R2, c[0x4][R3] ;  /* 0x0100000003027b82 */ /* 0x000e620000000a00 */
[----:B------:R-:W3:Y:S01]  /*6aa0*/  LDCU.64 UR4, c[0x4][0x10] ;  /* 0x01000200ff0477ac */ /* 0x000ee20008000a00 */
[----:B----4-:R-:W-:Y:S01]  /*6ab0*/  MOV R5, UR9 ;  /* 0x0000000900057c02 */ /* 0x010fe20008000f00 */
[----:B--2---:R-:W-:Y:S01]  /*6ac0*/  IMAD.U32 R4, RZ, RZ, UR8 ;  /* 0x00000008ff047e24 */ /* 0x004fe2000f8e00ff */
[----:B-----5:R-:W-:Y:S01]  /*6ad0*/  MOV R7, UR7 ;  /* 0x0000000700077c02 */ /* 0x020fe20008000f00 */
[----:B------:R-:W-:Y:S01]  /*6ae0*/  IMAD.U32 R6, RZ, RZ, UR6 ;  /* 0x00000006ff067e24 */ /* 0x000fe2000f8e00ff */
[----:B---3--:R-:W-:Y:S01]  /*6af0*/  MOV R11, UR5 ;  /* 0x00000005000b7c02 */ /* 0x008fe20008000f00 */
[----:B------:R-:W-:Y:S02]  /*6b00*/  IMAD.U32 R10, RZ, RZ, UR4 ;  /* 0x00000004ff0a7e24 */ /* 0x000fe4000f8e00ff */
[----:B------:R-:W-:Y:S07]  /*6b10*/  LEPC R20, `(.L_x_116) ;  /* 0x000000001014794e */ /* 0x000fee0000000000 */
[----:B-1----:R-:W-:Y:S05]  /*6b20*/  CALL.ABS.NOINC R2 ;  /* 0x0000000002007343 */ /* 0x002fea0003c00000 */
.L_x_116:
[----:B------:R-:W-:Y:S05]  /*6b30*/  WARPSYNC.ALL ;  /* 0x0000000000007948 */ /* 0x000fea0003800000 */
[----:B------:R-:W-:Y:S01]  /*6b40*/  R2UR UR4, R25 ;  /* 0x00000000190472ca */ /* 0x000fe200000e0000 */
[--C-:B------:R-:W-:Y:S01]  /*6b50*/  HADD2.F32 R3, -RZ, R28.reuse.H0_H0 ;  /* 0x2000001cff037230 */ /* 0x100fe20000004100 */
[----:B------:R-:W-:Y:S01]  /*6b60*/  MOV R65, 0x10 ;  /* 0x0000001000417802 */ /* 0x000fe20000000f00 */
[--C-:B------:R-:W-:Y:S01]  /*6b70*/  HADD2.F32 R20, -RZ, R29.reuse.H0_H0 ;  /* 0x2000001dff147230 */ /* 0x100fe20000004100 */
[----:B------:R-:W-:Y:S01]  /*6b80*/  LOP3.LUT P6, RZ, R45, 0x40, RZ, 0xc0, !PT ;  /* 0x000000402dff7812 */ /* 0x000fe200078cc0ff */
[----:B------:R-:W-:Y:S01]  /*6b90*/  HADD2.F32 R21, -RZ, R29.H1_H1 ;  /* 0x3000001dff157230 */ /* 0x000fe20000004100 */
[----:B------:R-:W-:Y:S01]  /*6ba0*/  ISETP.NE.AND P0, PT, R60, RZ, PT ;  /* 0x000000ff3c00720c */ /* 0x000fe20003f05270 */
[----:B------:R-:W-:Y:S01]  /*6bb0*/  BSSY.RECONVERGENT B0, `(.L_x_117) ;  /* 0x0000052000007945 */ /* 0x000fe20003800200 */
[----:B------:R-:W-:Y:S04]  /*6bc0*/  SEL R65, R65, 0xfffffff0, !P6 ;  /* 0xfffffff041417807 */ /* 0x000fe80007000000 */
[----:B------:R-:W-:Y:S01]  /*6bd0*/  IADD3 R62, PT, PT, R62, R65, RZ ;  /* 0x000000413e3e7210 */ /* 0x000fe20007ffe0ff */
[----:B--2---:R-:W1:Y:S02]  /*6be0*/  LDTM.x16 R4, tmem[UR4] ;  /* 0x00000004000479ee */ /* 0x004e640008240000 */
[C---:B-1-3--:R-:W-:Y:S01]  /*6bf0*/  FMUL R0, R24.reuse, R4 ;  /* 0x0000000418007220 */ /* 0x04afe20000400000 */
[----:B------:R-:W-:Y:S02]  /*6c00*/  HADD2.F32 R4, -RZ, R28.H1_H1 ;  /* 0x3000001cff047230 */ /* 0x000fe40000004100 */
[C---:B------:R-:W-:Y:S01]  /*6c10*/  FMUL R2, R24.reuse, R5 ;  /* 0x0000000518027220 */ /* 0x040fe20000400000 */
[C---:B------:R-:W-:Y:S01]  /*6c20*/  FMUL R7, R24.reuse, R7 ;  /* 0x0000000718077220 */ /* 0x040fe20000400000 */
[C---:B------:R-:W-:Y:S01]  /*6c30*/  FFMA R0, R27.reuse, R3, R0 ;  /* 0x000000031b007223 */ /* 0x040fe20000000000 */
[C---:B------:R-:W-:Y:S01]  /*6c40*/  FMUL R3, R24.reuse, R6 ;  /* 0x0000000618037220 */ /* 0x040fe20000400000 */
[C---:B------:R-:W-:Y:S01]  /*6c50*/  FFMA R2, R27.reuse, R4, R2 ;  /* 0x000000041b027223 */ /* 0x040fe20000000002 */
[C---:B------:R-:W-:Y:S01]  /*6c60*/  FMUL R4, R24.reuse, R8 ;  /* 0x0000000818047220 */ /* 0x040fe20000400000 */
[C---:B------:R-:W-:Y:S01]  /*6c70*/  FMUL R8, R24.reuse, R12 ;  /* 0x0000000c18087220 */ /* 0x040fe20000400000 */
[----:B------:R-:W-:Y:S01]  /*6c80*/  FMUL R12, R24, R16 ;  /* 0x00000010180c7220 */ /* 0x000fe20000400000 */
[--C-:B------:R-:W-:Y:S01]  /*6c90*/  HADD2.F32 R16, -RZ, R30.reuse.H0_H0 ;  /* 0x2000001eff107230 */ /* 0x100fe20000004100 */
[----:B------:R-:W-:Y:S01]  /*6ca0*/  F2FP.F16.F32.PACK_AB R32, R2, R0 ;  /* 0x000000000220723e */ /* 0x000fe200000000ff */
[----:B------:R-:W-:Y:S02]  /*6cb0*/  HADD2.F32 R0, -RZ, R30.H1_H1 ;  /* 0x3000001eff007230 */ /* 0x000fe40000004100 */
[C---:B------:R-:W-:Y:S01]  /*6cc0*/  FMUL R5, R24.reuse, R9 ;  /* 0x0000000918057220 */ /* 0x040fe20000400000 */
[C---:B------:R-:W-:Y:S01]  /*6cd0*/  FFMA R3, R27.reuse, R20, R3 ;  /* 0x000000141b037223 */ /* 0x040fe20000000003 */
[C---:B------:R-:W-:Y:S01]  /*6ce0*/  FFMA R7, R27.reuse, R21, R7 ;  /* 0x000000151b077223 */ /* 0x040fe20000000007 */
[--C-:B------:R-:W-:Y:S02]  /*6cf0*/  HADD2.F32 R2, -RZ, R31.reuse.H0_H0 ;  /* 0x2000001fff027230 */ /* 0x100fe40000004100 */
[C---:B------:R-:W-:Y:S01]  /*6d00*/  FFMA R4, R27.reuse, R16, R4 ;  /* 0x000000101b047223 */ /* 0x040fe20000000004 */
[C---:B------:R-:W-:Y:S01]  /*6d10*/  FMUL R6, R24.reuse, R10 ;  /* 0x0000000a18067220 */ /* 0x040fe20000400000 */
[C---:B------:R-:W-:Y:S01]  /*6d20*/  FFMA R5, R27.reuse, R0, R5 ;  /* 0x000000001b057223 */ /* 0x040fe20000000005 */
[----:B------:R-:W-:Y:S02]  /*6d30*/  HADD2.F32 R16, -RZ, R31.H1_H1 ;  /* 0x3000001fff107230 */ /* 0x000fe40000004100 */
[C---:B------:R-:W-:Y:S01]  /*6d40*/  FMUL R11, R24.reuse, R11 ;  /* 0x0000000b180b7220 */ /* 0x040fe20000400000 */
[--C-:B------:R-:W-:Y:S02]  /*6d50*/  HADD2.F32 R0, -RZ, R36.reuse.H0_H0 ;  /* 0x20000024ff007230 */ /* 0x100fe40000004100 */
[----:B------:R-:W-:Y:S01]  /*6d60*/  FFMA R6, R27, R2, R6 ;  /* 0x000000021b067223 */ /* 0x000fe20000000006 */
[----:B------:R-:W-:Y:S01]  /*6d70*/  F2FP.F16.F32.PACK_AB R33, R7, R3 ;  /* 0x000000030721723e */ /* 0x000fe200000000ff */
[----:B------:R-:W-:Y:S02]  /*6d80*/  HADD2.F32 R2, -RZ, R36.H1_H1 ;  /* 0x30000024ff027230 */ /* 0x000fe40000004100 */
[C---:B------:R-:W-:Y:S01]  /*6d90*/  FFMA R11, R27.reuse, R16, R11 ;  /* 0x000000101b0b7223 */ /* 0x040fe2000000000b */
[C---:B------:R-:W-:Y:S01]  /*6da0*/  FMUL R9, R24.reuse, R13 ;  /* 0x0000000d18097220 */ /* 0x040fe20000400000 */
[--C-:B------:R-:W-:Y:S02]  /*6db0*/  HADD2.F32 R3, -RZ, R37.reuse.H0_H0 ;  /* 0x20000025ff037230 */ /* 0x100fe40000004100 */
[C---:B------:R-:W-:Y:S01]  /*6dc0*/  FFMA R8, R27.reuse, R0, R8 ;  /* 0x000000001b087223 */ /* 0x040fe20000000008 */
[C---:B------:R-:W-:Y:S01]  /*6dd0*/  FMUL R10, R24.reuse, R14 ;  /* 0x0000000e180a7220 */ /* 0x040fe20000400000 */
[----:B------:R-:W-:Y:S02]  /*6de0*/  HADD2.F32 R0, -RZ, R37.H1_H1 ;  /* 0x30000025ff007230 */ /* 0x000fe40000004100 */
[C---:B------:R-:W-:Y:S01]  /*6df0*/  FMUL R15, R24.reuse, R15 ;  /* 0x0000000f180f7220 */ /* 0x040fe20000400000 */
[C---:B------:R-:W-:Y:S01]  /*6e00*/  FFMA R9, R27.reuse, R2, R9 ;  /* 0x000000021b097223 */ /* 0x040fe20000000009 */
[----:B------:R-:W-:Y:S01]  /*6e10*/  FFMA R10, R27, R3, R10 ;  /* 0x000000031b0a7223 */ /* 0x000fe2000000000a */
[--C-:B------:R-:W-:Y:S01]  /*6e20*/  HADD2.F32 R2, -RZ, R38.reuse.H0_H0 ;  /* 0x20000026ff027230 */ /* 0x100fe20000004100 */
[----:B------:R-:W-:Y:S01]  /*6e30*/  F2FP.F16.F32.PACK_AB R34, R5, R4 ;  /* 0x000000040522723e */ /* 0x000fe200000000ff */
[----:B------:R-:W-:Y:S02]  /*6e40*/  HADD2.F32 R3, -RZ, R38.H1_H1 ;  /* 0x30000026ff037230 */ /* 0x000fe40000004100 */
[----:B------:R-:W-:Y:S01]  /*6e50*/  FFMA R15, R27, R0, R15 ;  /* 0x000000001b0f7223 */ /* 0x000fe2000000000f */
[C---:B------:R-:W-:Y:S01]  /*6e60*/  FMUL R13, R24.reuse, R17 ;  /* 0x00000011180d7220 */ /* 0x040fe20000400000 */
[--C-:B------:R-:W-:Y:S02]  /*6e70*/  HADD2.F32 R4, -RZ, R39.reuse.H0_H0 ;  /* 0x20000027ff047230 */ /* 0x100fe40000004100 */
[C---:B------:R-:W-:Y:S01]  /*6e80*/  FMUL R14, R24.reuse, R18 ;  /* 0x00000012180e7220 */ /* 0x040fe20000400000 */
[----:B------:R-:W-:Y:S02]  /*6e90*/  HADD2.F32 R0, -RZ, R39.H1_H1 ;  /* 0x30000027ff007230 */ /* 0x000fe40000004100 */
[----:B------:R-:W-:Y:S01]  /*6ea0*/  FMUL R19, R24, R19 ;  /* 0x0000001318137220 */ /* 0x000fe20000400000 */
[----:B------:R-:W-:Y:S01]  /*6eb0*/  F2FP.F16.F32.PACK_AB R35, R11, R6 ;  /* 0x000000060b23723e */ /* 0x000fe200000000ff */
[C---:B------:R-:W-:Y:S01]  /*6ec0*/  FFMA R12, R27.reuse, R2, R12 ;  /* 0x000000021b0c7223 */ /* 0x040fe2000000000c */
[C---:B------:R-:W-:Y:S01]  /*6ed0*/  FFMA R13, R27.reuse, R3, R13 ;  /* 0x000000031b0d7223 */ /* 0x040fe2000000000d */
[C---:B------:R-:W-:Y:S01]  /*6ee0*/  FFMA R14, R27.reuse, R4, R14 ;  /* 0x000000041b0e7223 */ /* 0x040fe2000000000e */
[----:B------:R-:W-:Y:S01]  /*6ef0*/  FFMA R19, R27, R0, R19 ;  /* 0x000000001b137223 */ /* 0x000fe20000000013 */
[----:B------:R1:W-:Y:S01]  /*6f00*/  STS.128 [R56+UR43+0x200], R32 ;  /* 0x0002002038007988 */ /* 0x0003e20008000c2b */
[----:B------:R-:W-:Y:S02]  /*6f10*/  F2FP.F16.F32.PACK_AB R8, R9, R8 ;  /* 0x000000080908723e */ /* 0x000fe400000000ff */
[----:B------:R-:W-:Y:S02]  /*6f20*/  F2FP.F16.F32.PACK_AB R9, R15, R10 ;  /* 0x0000000a0f09723e */ /* 0x000fe400000000ff */
[----:B------:R-:W-:Y:S02]  /*6f30*/  F2FP.F16.F32.PACK_AB R10, R13, R12 ;  /* 0x0000000c0d0a723e */ /* 0x000fe400000000ff */
[----:B------:R-:W-:Y:S05]  /*6f40*/  F2FP.F16.F32.PACK_AB R11, R19, R14 ;  /* 0x0000000e130b723e */ /* 0x000fea00000000ff */
[----:B------:R1:W-:Y:S01]  /*6f50*/  STS.128 [R62+0x200], R8 ;  /* 0x000200083e007388 */ /* 0x0003e20000000c00 */
[----:B------:R-:W-:Y:S01]  /*6f60*/  @!PT LDS RZ, [RZ] ;  /* 0x00000000fffff984 */ /* 0x000fe20000000800 */
[----:B------:R-:W-:Y:S01]  /*6f70*/  @!PT LDS RZ, [RZ] ;  /* 0x00000000fffff984 */ /* 0x000fe20000000800 */
[----:B------:R-:W-:Y:S01]  /*6f80*/  @!PT LDS RZ, [RZ] ;  /* 0x00000000fffff984 */ /* 0x000fe20000000800 */
[----:B------:R-:W-:Y:S01]  /*6f90*/  @!PT LDS RZ, [RZ] ;  /* 0x00000000fffff984 */ /* 0x000fe20000000800 */
[----:B------:R2:W-:Y:S07]  /*6fa0*/  MEMBAR.ALL.CTA ;  /* 0x0000000000007992 */ /* 0x0005ee0000008000 */
[----:B--2---:R-:W2:Y:S02]  /*6fb0*/  FENCE.VIEW.ASYNC.S ;  /* 0x00000000000073c6 */ /* 0x004ea40000000000 */
[----:B--2---:R-:W-:Y:S06]  /*6fc0*/  BAR.SYNC.DEFER_BLOCKING 0x1, 0x80 ;  /* 0x0042000000007b1d */ /* 0x004fec0000010000 */
[----:B------:R-:W-:Y:S05]  /*6fd0*/  @P0 BRA `(.L_x_118) ;  /* 0x00000000003c0947 */ /* 0x000fea0003800000 */
[----:B------:R-:W2:Y:S01]  /*6fe0*/  LDCU.64 UR6, c[0x0][0x348] ;  /* 0x00006900ff0677ac */ /* 0x000ea20008000a00 */
[----:B------:R-:W-:Y:S01]  /*6ff0*/  UIADD3 UR4, UPT, UPT, UR43, 0x200, URZ ;  /* 0x000002002b047890 */ /* 0x000fe2000fffe0ff */
[----:B------:R-:W-:Y:S01]  /*7000*/  UMOV UR51, UR36 ;  /* 0x0000002400337c82 */ /* 0x000fe20008000000 */
[----:B------:R-:W-:Y:S02]  /*7010*/  UIADD3 UR9, UPT, UPT, UR49, 0x40, URZ ;  /* 0x0000004031097890 */ /* 0x000fe4000fffe0ff */
[----:B------:R-:W-:Y:S02]  /*7020*/  UIADD3 UR8, UPT, UPT, UR43, 0xa00, URZ ;  /* 0x00000a002b087890 */ /* 0x000fe4000fffe0ff */
[----:B------:R-:W-:Y:S01]  /*7030*/  MOV R52, UR4 ;  /* 0x0000000400347c02 */ /* 0x000fe20008000f00 */
[----:B------:R-:W-:Y:S01]  /*7040*/  UMOV UR10, UR50 ;  /* 0x00000032000a7c82 */ /* 0x000fe20008000000 */
[----:B------:R-:W-:Y:S02]  /*7050*/  UMOV UR11, UR36 ;  /* 0x00000024000b7c82 */ /* 0x000fe40008000000 */
[----:B------:R-:W-:Y:S01]  /*7060*/  R2UR UR48, R52 ;  /* 0x00000000343072ca */ /* 0x000fe200000e0000 */
[----:B--2---:R-:W-:Y:S04]  /*7070*/  UIADD3 UR4, UP0, UPT, UR6, 0x680, URZ ;  /* 0x0000068006047890 */ /* 0x004fe8000ff1e0ff */
[----:B------:R-:W-:Y:S09]  /*7080*/  UIADD3.X UR5, UPT, UPT, URZ, UR7, URZ, UP0, !UPT ;  /* 0x00000007ff057290 */ /* 0x000ff200087fe4ff */
[----:B------:R2:W-:Y:S01]  /*7090*/  UTMASTG.3D [UR48], [UR4] ;  /* 0x00000030040073b5 */ /* 0x0005e20008010000 */
[----:B------:R2:W-:Y:S01]  /*70a0*/  UTMASTG.3D [UR8], [UR4] ;  /* 0x00000008040073b5 */ /* 0x0005e20008010000 */
[----:B------:R0:W-:Y:S01]  /*70b0*/  UTMACMDFLUSH ;  /* 0x00000000000079b7 */ /* 0x0001e20000000000 */
[----:B--2---:R-:W-:Y:S04]  /*70c0*/  DEPBAR.LE SB0, 0x1 ;  /* 0x000080400000791a */ /* 0x004fe80000000000 */
.L_x_118:
[----:B------:R-:W-:Y:S05]  /*70d0*/  BSYNC.RECONVERGENT B0 ;  /* 0x0000000000007941 */ /* 0x000fea0003800200 */
.L_x_117:
[----:B------:R-:W-:Y:S01]  /*70e0*/  BAR.SYNC.DEFER_BLOCKING 0x1, 0x80 ;  /* 0x0042000000007b1d */ /* 0x000fe20000010000 */
[----:B------:R-:W-:Y:S01]  /*70f0*/  ISETP.NE.AND P1, PT, R61, RZ, PT ;  /* 0x000000ff3d00720c */ /* 0x000fe20003f25270 */
[----:B------:R-:W-:Y:S01]  /*7100*/  UISETP.NE.AND UP0, UPT, UR52, URZ, UPT ;  /* 0x000000ff3400728c */ /* 0x000fe2000bf05270 */
[----:B------:R-:W-:Y:S11]  /*7110*/  LEA R2, R26, UR43, 0x3 ;  /* 0x0000002b1a027c11 */ /* 0x000ff6000f8e18ff */
[----:B------:R-:W-:Y:S01]  /*7120*/  @P1 SHF.L.U32 R3, R59, 0x1f, RZ ;  /* 0x0000001f3b031819 */ /* 0x000fe200000006ff */
[----:B------:R-:W-:Y:S06]  /*7130*/  BRA.U !UP0, `(.L_x_119) ;  /* 0x0000000108247547 */ /* 0x000fec000b800000 */
[----:B------:R-:W-:Y:S01]  /*7140*/  IMAD.U32 R4, RZ, RZ, UR46 ;  /* 0x0000002eff047e24 */ /* 0x000fe2000f8e00ff */
[----:B------:R-:W-:Y:S01]  /*7150*/  MOV R0, UR47 ;  /* 0x0000002f00007c02 */ /* 0x000fe20008000f00 */
[----:B------:R-:W-:Y:S03]  /*7160*/  UIADD3 UR4, UPT, UPT, UR46, 0x1, URZ ;  /* 0x000000012e047890 */ /* 0x000fe6000fffe0ff */
[----:B------:R-:W-:Y:S01]  /*7170*/  @P1 LEA R4, R4, UR43, 0x3 ;  /* 0x0000002b04041c11 */ /* 0x000fe2000f8e18ff */
[----:B------:R-:W-:Y:S04]  /*7180*/  UISETP.NE.AND UP0, UPT, UR4, 0x4, UPT ;  /* 0x000000040400788c */ /* 0x000fe8000bf05270 */
[----:B------:R-:W-:Y:S01]  /*7190*/  @P1 VIADD R4, R4, 0x70 ;  /* 0x0000007004041836 */ /* 0x000fe20000000000 */
[----:B------:R-:W-:Y:S04]  /*71a0*/  USEL UR46, UR4, URZ, UP0 ;  /* 0x000000ff042e7287 */ /* 0x000fe80008000000 */
[----:B------:R-:W-:Y:S04]  /*71b0*/  @P1 PRMT R0, R0, 0x654, R4 ;  /* 0x0000065400001816 */ /* 0x000fe80000000004 */
[----:B------:R2:W-:Y:S04]  /*71c0*/  @P1 SYNCS.ARRIVE.TRANS64.RED.A1T0 RZ, [R0+URZ], RZ ;  /* 0x000000ff00ff19a7 */ /* 0x0005e800081004ff */
.L_x_119:
[----:B------:R-:W3:Y:S01]  /*71d0*/  @P1 SYNCS.PHASECHK.TRANS64.TRYWAIT P0, [R2+URZ+0x50], R3 ;  /* 0x00005003020015a7 */ /* 0x000ee200080011ff */
[----:B------:R-:W-:Y:S01]  /*71e0*/  BSSY B1, `(.L_x_120) ;  /* 0x0000012000017945 */ /* 0x000fe20003800000 */
[----:B---3--:R-:W-:Y:S03]  /*71f0*/  @P1 SEL R63, RZ, 0x1, !P0 ;  /* 0x00000001ff3f1807 */ /* 0x008fe60004000000 */
[----:B------:R-:W-:Y:S05]  /*7200*/  @!P1 BRA `(.L_x_121) ;  /* 0x00000000003c9947 */ /* 0x000fea0003800000 */
[----:B------:R-:W-:Y:S01]  /*7210*/  ISETP.NE.AND P1, PT, R64, RZ, PT ;  /* 0x000000ff4000720c */ /* 0x000fe20003f25270 */
[----:B------:R-:W-:Y:S01]  /*7220*/  BSSY B0, `(.L_x_122) ;  /* 0x0000009000007945 */ /* 0x000fe20003800000 */
[----:B------:R-:W-:Y:S11]  /*7230*/  ISETP.NE.AND P0, PT, R63, RZ, PT ;  /* 0x000000ff3f00720c */ /* 0x000ff60003f05270 */
[----:B------:R-:W-:Y:S05]  /*7240*/  @P1 IMAD R4, R26, 0x1000, R56 ;  /* 0x000010001a041824 */ /* 0x000fea00078e0238 */
[----:B------:R-:W-:Y:S05]  /*7250*/  @P1 IADD3 R3, PT, PT, R4, UR43, RZ ;  /* 0x0000002b04031c10 */ /* 0x000fea000fffe0ff */
[----:B------:R-:W-:Y:S01]  /*7260*/  @P1 IMAD.IADD R3, R65, 0x1, R3 ;  /* 0x0000000141031824 */ /* 0x000fe200078e0203 */
[----:B------:R-:W-:Y:S06]  /*7270*/  @P0 BRA `(.L_x_123) ;  /* 0x00000000000c0947 */ /* 0x000fec0003800000 */
[----:B--2---:R-:W-:Y:S04]  /*7280*/  SHF.L.U32 R0, R59, 0x1f, RZ ;  /* 0x0000001f3b007819 */ /* 0x004fe800000006ff */
[----:B------:R-:W2:Y:S02]  /*7290*/  SYNCS.PHASECHK.TRANS64.TRYWAIT P0, [R2+URZ+0x50], R0 ;  /* 0x00005000020075a7 */ /* 0x000ea400080011ff */
[----:B--2---:R-:W-:Y:S05]  /*72a0*/  @!P0 BRA `(.L_x_124) ;  /* 0x0000002800388947 */ /* 0x004fea0003800000 */
.L_x_123:
[----:B------:R-:W-:Y:S05]  /*72b0*/  BSYNC B0 ;  /* 0x0000000000007941 */ /* 0x000fea0003800000 */
.L_x_122:
[----:B------:R-:W-:Y:S02]  /*72c0*/  ISETP.NE.AND P0, PT, R64, RZ, PT ;  /* 0x000000ff4000720c */ /* 0x000fe40003f05270 */
[----:B------:R-:W-:Y:S11]  /*72d0*/  IADD3 R26, PT, PT, R26, 0x1, RZ ;  /* 0x000000011a1a7810 */ /* 0x000ff60007ffe0ff */
[----:B------:R3:W4:Y:S04]  /*72e0*/  @P0 LDS.128 R28, [R4+UR43+0x200] ;  /* 0x0002002b041c0984 */ /* 0x0007280008000c00 */
[----:B------:R3:W1:Y:S02]  /*72f0*/  @P0 LDS.128 R36, [R3+0x200] ;  /* 0x0002000003240984 */ /* 0x0006640000000c00 */
.L_x_121:
[----:B------:R-:W-:Y:S05]  /*7300*/  BSYNC B1 ;  /* 0x0000000000017941 */ /* 0x000fea0003800000 */
.L_x_120:
[----:B--2---:R-:W-:Y:S05]  /*7310*/  VIADD R0, R25, 0x10 ;  /* 0x0000001019007836 */ /* 0x004fea0000000000 */
[----:B------:R-:W-:Y:S04]  /*7320*/  SHF.R.U32.HI R0, RZ, 0x15, R0 ;  /* 0x00000015ff007819 */ /* 0x000fe80000011600 */
[----:B------:R-:W-:Y:S11]  /*7330*/  LOP3.LUT P0, RZ, R0, 0x3, R47, 0x48, !PT ;  /* 0x0000000300ff7812 */ /* 0x000ff6000780482f */
[----:B------:R-:W-:Y:S02]  /*7340*/  @!UPT UIADD3 URZ, UPT, UPT, URZ, URZ, URZ ;  /* 0x000000fffffff290 */ /* 0x000fe4000fffe0ff */
[----:B------:R-:W-:Y:S05]  /*7350*/  @!P0 BRA `(.L_x_125) ;  /* 0x0000000000408947 */ /* 0x000fea0003800000 */
[----:B------:R-:W2:Y:S01]  /*7360*/  LDCU.64 UR8, c[0x4][0x70] ;  /* 0x01000e00ff0877ac */ /* 0x000ea20008000a00 */
[----:B---3--:R-:W-:Y:S01]  /*7370*/  MOV R3, 0x0 ;  /* 0x0000000000037802 */ /* 0x008fe20000000f00 */
[----:B------:R-:W-:Y:S02]  /*7380*/  HFMA2 R12, -RZ, RZ, 0, 5.9604644775390625e-08 ;  /* 0x00000001ff0c7431 */ /* 0x000fe400000001ff */
[----:B-1----:R-:W-:Y:S02]  /*7390*/  IMAD.MOV.U32 R8, RZ, RZ, 0x192 ;  /* 0x00000192ff087424 */ /* 0x002fe400078e00ff */
[----:B------:R-:W-:Y:S01]  /*73a0*/  IMAD.MOV.U32 R13, RZ, RZ, RZ ;  /* 0x000000ffff0d7224 */ /* 0x000fe200078e00ff */
[----:B------:R-:W1:Y:S01]  /*73b0*/  LDCU.64 UR6, c[0x4][0x78] ;  /* 0x01000f00ff0677ac */ /* 0x000e620008000a00 */
[----:B------:R-:W3:Y:S01]  /*73c0*/  LDC.64 R2, c[0x4][R3] ;  /* 0x0100000003027b82 */ /* 0x000ee20000000a00 */
[----:B------:R-:W5:Y:S01]  /*73d0*/  LDCU.64 UR4, c[0x4][0x10] ;  /* 0x01000200ff0477ac */ /* 0x000f620008000a00 */
[----:B--2---:R-:W-:Y:S01]  /*73e0*/  MOV R5, UR9 ;  /* 0x0000000900057c02 */ /* 0x004fe20008000f00 */
[----:B------:R-:W-:Y:S01]  /*73f0*/  IMAD.U32 R4, RZ, RZ, UR8 ;  /* 0x00000008ff047e24 */ /* 0x000fe2000f8e00ff */
[----:B-1----:R-:W-:Y:S01]  /*7400*/  MOV R7, UR7 ;  /* 0x0000000700077c02 */ /* 0x002fe20008000f00 */
[----:B------:R-:W-:Y:S01]  /*7410*/  IMAD.U32 R6, RZ, RZ, UR6 ;  /* 0x00000006ff067e24 */ /* 0x000fe2000f8e00ff */
[----:B-----5:R-:W-:Y:S01]  /*7420*/  MOV R11, UR5 ;  /* 0x00000005000b7c02 */ /* 0x020fe20008000f00 */
[----:B------:R-:W-:Y:S02]  /*7430*/  IMAD.U32 R10, RZ, RZ, UR4 ;  /* 0x00000004ff0a7e24 */ /* 0x000fe4000f8e00ff */
[----:B------:R-:W-:Y:S07]  /*7440*/  LEPC R20, `(.L_x_125) ;  /* 0x000000001014794e */ /* 0x000fee0000000000 */
[----:B---34-:R-:W-:Y:S05]  /*7450*/  CALL.ABS.NOINC R2 ;  /* 0x0000000002007343 */ /* 0x018fea0003c00000 */
.L_x_125:
[----:B------:R-:W-:Y:S01]  /*7460*/  ISETP.NE.AND P6, PT, R61, RZ, PT ;  /* 0x000000ff3d00720c */ /* 0x000fe20003fc5270 */
[----:B------:R-:W-:Y:S05]  /*7470*/  WARPSYNC.ALL ;  /* 0x0000000000007948 */ /* 0x000fea0003800000 */
[----:B------:R-:W-:Y:S01]  /*7480*/  R2UR UR4, R25 ;  /* 0x00000000190472ca */ /* 0x000fe200000e0000 */
[----:B---34-:R-:W-:Y:S01]  /*7490*/  HADD2.F32 R3, -RZ, R28.H0_H0 ;  /* 0x2000001cff037230 */ /* 0x018fe20000004100 */
[----:B------:R-:W-:Y:S01]  /*74a0*/  ISETP.NE.AND P0, PT, R60, RZ, PT ;  /* 0x000000ff3c00720c */ /* 0x000fe20003f05270 */
[----:B------:R-:W-:Y:S01]  /*74b0*/  HADD2.F32 R20, -RZ, R30.H0_H0 ;  /* 0x2000001eff147230 */ /* 0x000fe20000004100 */
[----:B------:R-:W-:Y:S09]  /*74c0*/  BSSY.RECONVERGENT B0, `(.L_x_126) ;  /* 0x0000058000007945 */ /* 0x000ff20003800200 */
[----:B-1----:R-:W1:Y:S02]  /*74d0*/  LDTM.x16 R4, tmem[UR4+0x10] ;  /* 0x00001004000479ee */ /* 0x002e640008240000 */
[C---:B-1----:R-:W-:Y:S01]  /*74e0*/  FMUL R0, R24.reuse, R4 ;  /* 0x0000000418007220 */ /* 0x042fe20000400000 */
[----:B------:R-:W-:Y:S02]  /*74f0*/  HADD2.F32 R4, -RZ, R28.H1_H1 ;  /* 0x3000001cff047230 */ /* 0x000fe40000004100 */
[C---:B------:R-:W-:Y:S01]  /*7500*/  FMUL R2, R24.reuse, R5 ;  /* 0x0000000518027220 */ /* 0x040fe20000400000 */
[--C-:B------:R-:W-:Y:S02]  /*7510*/  HADD2.F32 R5, -RZ, R29.reuse.H0_H0 ;  /* 0x2000001dff057230 */ /* 0x100fe40000004100 */
[C---:B------:R-:W-:Y:S01]  /*7520*/  FFMA R0, R27.reuse, R3, R0 ;  /* 0x000000031b007223 */ /* 0x040fe20000000000 */
[C---:B------:R-:W-:Y:S01]  /*7530*/  FMUL R3, R24.reuse, R6 ;  /* 0x0000000618037220 */ /* 0x040fe20000400000 */
[----:B------:R-:W-:Y:S02]  /*7540*/  HADD2.F32 R6, -RZ, R29.H1_H1 ;  /* 0x3000001dff067230 */ /* 0x000fe40000004100 */
[C---:B------:R-:W-:Y:S01]  /*7550*/  FFMA R2, R27.reuse, R4, R2 ;  /* 0x000000041b027223 */ /* 0x040fe20000000002 */
[C---:B------:R-:W-:Y:S01]  /*7560*/  FMUL R7, R24.reuse, R7 ;  /* 0x0000000718077220 */ /* 0x040fe20000400000 */
[C---:B------:R-:W-:Y:S01]  /*7570*/  FFMA R3, R27.reuse, R5, R3 ;  /* 0x000000051b037223 */ /* 0x040fe20000000003 */
[C---:B------:R-:W-:Y:S01]  /*7580*/  FMUL R4, R24.reuse, R8 ;  /* 0x0000000818047220 */ /* 0x040fe20000400000 */
[----:B------:R-:W-:Y:S01]  /*7590*/  FMUL R5, R24, R9 ;  /* 0x0000000918057220 */ /* 0x000fe20000400000 */
[----:B------:R-:W-:Y:S01]  /*75a0*/  F2FP.F16.F32.PACK_AB R32, R2, R0 ;  /* 0x000000000220723e */ /* 0x000fe200000000ff */
[C---:B------:R-:W-:Y:S01]  /*75b0*/  FFMA R7, R27.reuse, R6, R7 ;  /* 0x000000061b077223 */ /* 0x040fe20000000007 */
[----:B------:R-:W-:Y:S02]  /*75c0*/  HADD2.F32 R0, -RZ, R30.H1_H1 ;  /* 0x3000001eff007230 */ /* 0x000fe40000004100 */
[----:B------:R-:W-:Y:S01]  /*75d0*/  FFMA R4, R27, R20, R4 ;  /* 0x000000141b047223 */ /* 0x000fe20000000004 */
[--C-:B------:R-:W-:Y:S02]  /*75e0*/  HADD2.F32 R2, -RZ, R31.reuse.H0_H0 ;  /* 0x2000001fff027230 */ /* 0x100fe40000004100 */
[C---:B------:R-:W-:Y:S01]  /*75f0*/  FMUL R6, R24.reuse, R10 ;  /* 0x0000000a18067220 */ /* 0x040fe20000400000 */
[----:B------:R-:W-:Y:S01]  /*7600*/  F2FP.F16.F32.PACK_AB R33, R7, R3 ;  /* 0x000000030721723e */ /* 0x000fe200000000ff */
[----:B------:R-:W-:Y:S02]  /*7610*/  HADD2.F32 R3, -RZ, R31.H1_H1 ;  /* 0x3000001fff037230 */ /* 0x000fe40000004100 */
[C---:B------:R-:W-:Y:S01]  /*7620*/  FFMA R5, R27.reuse, R0, R5 ;  /* 0x000000001b057223 */ /* 0x040fe20000000005 */
[C---:B------:R-:W-:Y:S01]  /*7630*/  FMUL R11, R24.reuse, R11 ;  /* 0x0000000b180b7220 */ /* 0x040fe20000400000 */
[--C-:B------:R-:W-:Y:S02]  /*7640*/  HADD2.F32 R7, -RZ, R36.reuse.H0_H0 ;  /* 0x20000024ff077230 */ /* 0x100fe40000004100 */
[C---:B------:R-:W-:Y:S01]  /*7650*/  FMUL R8, R24.reuse, R12 ;  /* 0x0000000c18087220 */ /* 0x040fe20000400000 */
[----:B------:R-:W-:Y:S02]  /*7660*/  HADD2.F32 R0, -RZ, R36.H1_H1 ;  /* 0x30000024ff007230 */ /* 0x000fe40000004100 */
[C---:B------:R-:W-:Y:S01]  /*7670*/  FMUL R9, R24.reuse, R13 ;  /* 0x0000000d18097220 */ /* 0x040fe20000400000 */
[C---:B------:R-:W-:Y:S01]  /*7680*/  FFMA R6, R27.reuse, R2, R6 ;  /* 0x000000021b067223 */ /* 0x040fe20000000006 */
[C---:B------:R-:W-:Y:S01]  /*7690*/  FFMA R11, R27.reuse, R3, R11 ;  /* 0x000000031b0b7223 */ /* 0x040fe2000000000b */
[C---:B------:R-:W-:Y:S01]  /*76a0*/  FFMA R8, R27.reuse, R7, R8 ;  /* 0x000000071b087223 */ /* 0x040fe20000000008 */
[C---:B------:R-:W-:Y:S01]  /*76b0*/  FFMA R9, R27.reuse, R0, R9 ;  /* 0x000000001b097223 */ /* 0x040fe20000000009 */
[--C-:B------:R-:W-:Y:S02]  /*76c0*/  HADD2.F32 R2, -RZ, R37.reuse.H0_H0 ;  /* 0x20000025ff027230 */ /* 0x100fe40000004100 */
[C---:B------:R-:W-:Y:S01]  /*76d0*/  FMUL R10, R24.reuse, R14 ;  /* 0x0000000e180a7220 */ /* 0x040fe20000400000 */
[----:B------:R-:W-:Y:S02]  /*76e0*/  HADD2.F32 R0, -RZ, R37.H1_H1 ;  /* 0x30000025ff007230 */ /* 0x000fe40000004100 */
[C---:B------:R-:W-:Y:S01]  /*76f0*/  FMUL R15, R24.reuse, R15 ;  /* 0x0000000f180f7220 */ /* 0x040fe20000400000 */
[C---:B------:R-:W-:Y:S01]  /*7700*/  FMUL R12, R24.reuse, R16 ;  /* 0x00000010180c7220 */ /* 0x040fe20000400000 */
[C---:B------:R-:W-:Y:S01]  /*7710*/  FFMA R10, R27.reuse, R2, R10 ;  /* 0x000000021b0a7223 */ /* 0x040fe2000000000a */
[--C-:B------:R-:W-:Y:S02]  /*7720*/  HADD2.F32 R2, -RZ, R38.reuse.H0_H0 ;  /* 0x20000026ff027230 */ /* 0x100fe40000004100 */
[----:B------:R-:W-:Y:S01]  /*7730*/  FFMA R15, R27, R0, R15 ;  /* 0x000000001b0f7223 */ /* 0x000fe2000000000f */
[----:B------:R-:W-:Y:S01]  /*7740*/  HADD2.F32 R0, -RZ, R38.H1_H1 ;  /* 0x30000026ff007230 */ /* 0x000fe20000004100 */
[----:B------:R-:W-:Y:S01]  /*7750*/  F2FP.F16.F32.PACK_AB R34, R5, R4 ;  /* 0x000000040522723e */ /* 0x000fe200000000ff */
        /* <DEDUP_REMOVED lines=14> */
[----:B------:R-:W-:Y:S02]  /*7840*/  F2FP.F16.F32.PACK_AB R11, R19, R14 ;  /* 0x0000000e130b723e */ /* 0x000fe400000000ff */
[----:B------:R-:W-:Y:S02]  /*7850*/  MOV R2, UR46 ;  /* 0x0000002e00027c02 */ /* 0x000fe40008000f00 */
[----:B------:R-:W-:Y:S01]  /*7860*/  MOV R0, UR47 ;  /* 0x0000002f00007c02 */ /* 0x000fe20008000f00 */
[----:B------:R1:W-:Y:S01]  /*7870*/  STS.128 [R62+0x1200], R8 ;  /* 0x001200083e007388 */ /* 0x0003e20000000c00 */
[----:B------:R-:W-:Y:S02]  /*7880*/  @P6 LEA R2, R2, UR43, 0x3 ;  /* 0x0000002b02026c11 */ /* 0x000fe4000f8e18ff */
[----:B------:R-:W-:Y:S02]  /*7890*/  @P6 SHF.L.U32 R3, R59, 0x1f, RZ ;  /* 0x0000001f3b036819 */ /* 0x000fe400000006ff */
[----:B------:R-:W-:Y:S01]  /*78a0*/  @P6 IADD3 R2, PT, PT, R2, 0x70, RZ ;  /* 0x0000007002026810 */ /* 0x000fe20007ffe0ff */
[----:B------:R-:W-:Y:S01]  /*78b0*/  @!PT LDS RZ, [RZ] ;  /* 0x00000000fffff984 */ /* 0x000fe20000000800 */
[----:B------:R-:W-:Y:S01]  /*78c0*/  @!PT LDS RZ, [RZ] ;  /* 0x00000000fffff984 */ /* 0x000fe20000000800 */
[----:B------:R-:W-:Y:S01]  /*78d0*/  @!PT LDS RZ, [RZ] ;  /* 0x00000000fffff984 */ /* 0x000fe20000000800 */
[----:B------:R-:W-:Y:S01]  /*78e0*/  @!PT LDS RZ, [RZ] ;  /* 0x00000000fffff984 */ /* 0x000fe20000000800 */
[----:B------:R2:W-:Y:S06]  /*78f0*/  MEMBAR.ALL.CTA ;  /* 0x0000000000007992 */ /* 0x0005ec0000008000 */
[----:B--2---:R-:W2:Y:S01]  /*7900*/  FENCE.VIEW.ASYNC.S ;  /* 0x00000000000073c6 */ /* 0x004ea20000000000 */
[----:B------:R-:W-:Y:S02]  /*7910*/  @P6 PRMT R0, R0, 0x654, R2 ;  /* 0x0000065400006816 */ /* 0x000fe40000000002 */
[----:B------:R-:W-:Y:S01]  /*7920*/  LEA R2, R26, UR43, 0x3 ;  /* 0x0000002b1a027c11 */ /* 0x000fe2000f8e18ff */
[----:B--2---:R-:W-:Y:S06]  /*7930*/  BAR.SYNC.DEFER_BLOCKING 0x1, 0x80 ;  /* 0x0042000000007b1d */ /* 0x004fec0000010000 */
[----:B------:R-:W-:Y:S05]  /*7940*/  @P0 BRA `(.L_x_127) ;  /* 0x00000000003c0947 */ /* 0x000fea0003800000 */
[----:B------:R-:W2:Y:S01]  /*7950*/  LDCU.64 UR6, c[0x0][0x348] ;  /* 0x00006900ff0677ac */ /* 0x000ea20008000a00 */
[----:B------:R-:W-:Y:S02]  /*7960*/  UIADD3 UR13, UPT, UPT, UR49, 0x10, URZ ;  /* 0x00000010310d7890 */ /* 0x000fe4000fffe0ff */
[----:B------:R-:W-:Y:S01]  /*7970*/  UIADD3 UR12, UPT, UPT, UR43, 0x1200, URZ ;  /* 0x000012002b0c7890 */ /* 0x000fe2000fffe0ff */
[----:B------:R-:W-:Y:S01]  /*7980*/  UMOV UR14, UR50 ;  /* 0x00000032000e7c82 */ /* 0x000fe20008000000 */
[----:B------:R-:W-:Y:S01]  /*7990*/  UMOV UR15, UR36 ;  /* 0x00000024000f7c82 */ /* 0x000fe20008000000 */
[----:B------:R-:W-:Y:S02]  /*79a0*/  UIADD3 UR9, UPT, UPT, UR49, 0x50, URZ ;  /* 0x0000005031097890 */ /* 0x000fe4000fffe0ff */
[----:B------:R-:W-:Y:S01]  /*79b0*/  UIADD3 UR8, UPT, UPT, UR43, 0x1a00, URZ ;  /* 0x00001a002b087890 */ /* 0x000fe2000fffe0ff */
[----:B------:R-:W-:Y:S01]  /*79c0*/  UMOV UR10, UR50 ;  /* 0x00000032000a7c82 */ /* 0x000fe20008000000 */
[----:B------:R-:W-:Y:S01]  /*79d0*/  UMOV UR11, UR36 ;  /* 0x00000024000b7c82 */ /* 0x000fe20008000000 */
[----:B--2---:R-:W-:Y:S04]  /*79e0*/  UIADD3 UR4, UP0, UPT, UR6, 0x680, URZ ;  /* 0x0000068006047890 */ /* 0x004fe8000ff1e0ff */
[----:B------:R-:W-:Y:S09]  /*79f0*/  UIADD3.X UR5, UPT, UPT, URZ, UR7, URZ, UP0, !UPT ;  /* 0x00000007ff057290 */ /* 0x000ff200087fe4ff */
[----:B------:R2:W-:Y:S01]  /*7a00*/  UTMASTG.3D [UR12], [UR4] ;  /* 0x0000000c040073b5 */ /* 0x0005e20008010000 */
[----:B------:R2:W-:Y:S01]  /*7a10*/  UTMASTG.3D [UR8], [UR4] ;  /* 0x00000008040073b5 */ /* 0x0005e20008010000 */
[----:B------:R0:W-:Y:S01]  /*7a20*/  UTMACMDFLUSH ;  /* 0x00000000000079b7 */ /* 0x0001e20000000000 */
[----:B--2---:R-:W-:Y:S04]  /*7a30*/  DEPBAR.LE SB0, 0x1 ;  /* 0x000080400000791a */ /* 0x004fe80000000000 */
.L_x_127:
[----:B------:R-:W-:Y:S05]  /*7a40*/  BSYNC.RECONVERGENT B0 ;  /* 0x0000000000007941 */ /* 0x000fea0003800200 */
.L_x_126:
[----:B------:R-:W-:Y:S01]  /*7a50*/  BAR.SYNC.DEFER_BLOCKING 0x1, 0x80 ;  /* 0x0042000000007b1d */ /* 0x000fe20000010000 */
[----:B------:R-:W-:Y:S04]  /*7a60*/  UIADD3 UR4, UPT, UPT, UR46, 0x1, URZ ;  /* 0x000000012e047890 */ /* 0x000fe8000fffe0ff */
[----:B------:R-:W-:Y:S04]  /*7a70*/  UISETP.NE.AND UP0, UPT, UR4, 0x4, UPT ;  /* 0x000000040400788c */ /* 0x000fe8000bf05270 */
[----:B------:R-:W-:Y:S01]  /*7a80*/  USEL UR44, UR4, URZ, UP0 ;  /* 0x000000ff042c7287 */ /* 0x000fe20008000000 */
[----:B------:R2:W-:Y:S01]  /*7a90*/  @P6 SYNCS.ARRIVE.TRANS64.RED.A1T0 RZ, [R0+URZ], RZ ;  /* 0x000000ff00ff69a7 */ /* 0x0005e200081004ff */
[----:B------:R-:W-:Y:S01]  /*7aa0*/  BSSY B1, `(.L_x_128) ;  /* 0x0000013000017945 */ /* 0x000fe20003800000 */
[----:B------:R-:W3:Y:S02]  /*7ab0*/  @P6 SYNCS.PHASECHK.TRANS64.TRYWAIT P0, [R2+URZ+0x50], R3 ;  /* 0x00005003020065a7 */ /* 0x000ee400080011ff */
[----:B---3--:R-:W-:Y:S01]  /*7ac0*/  @P6 SEL R63, RZ, 0x1, !P0 ;  /* 0x00000001ff3f6807 */ /* 0x008fe20004000000 */
[----:B--2---:R-:W-:Y:S06]  /*7ad0*/  @!P6 BRA `(.L_x_129) ;  /* 0x00000000003ce947 */ /* 0x004fec0003800000 */
[----:B------:R-:W-:Y:S01]  /*7ae0*/  ISETP.NE.AND P1, PT, R64, RZ, PT ;  /* 0x000000ff4000720c */ /* 0x000fe20003f25270 */
[----:B------:R-:W-:Y:S01]  /*7af0*/  BSSY B0, `(.L_x_130) ;  /* 0x0000009000007945 */ /* 0x000fe20003800000 */
[----:B------:R-:W-:Y:S11]  /*7b00*/  ISETP.NE.AND P0, PT, R63, RZ, PT ;  /* 0x000000ff3f00720c */ /* 0x000ff60003f05270 */
[----:B------:R-:W-:Y:S05]  /*7b10*/  @P1 IMAD R3, R26, 0x1000, R56 ;  /* 0x000010001a031824 */ /* 0x000fea00078e0238 */
[----:B------:R-:W-:Y:S05]  /*7b20*/  @P1 IADD3 R0, PT, PT, R3, UR43, RZ ;  /* 0x0000002b03001c10 */ /* 0x000fea000fffe0ff */
[----:B------:R-:W-:Y:S01]  /*7b30*/  @P1 IMAD.IADD R0, R65, 0x1, R0 ;  /* 0x0000000141001824 */ /* 0x000fe200078e0200 */
[----:B------:R-:W-:Y:S06]  /*7b40*/  @P0 BRA `(.L_x_131) ;  /* 0x00000000000c0947 */ /* 0x000fec0003800000 */
[----:B------:R-:W-:Y:S04]  /*7b50*/  SHF.L.U32 R4, R59, 0x1f, RZ ;  /* 0x0000001f3b047819 */ /* 0x000fe800000006ff */
[----:B------:R-:W2:Y:S02]  /*7b60*/  SYNCS.PHASECHK.TRANS64.TRYWAIT P0, [R2+URZ+0x50], R4 ;  /* 0x00005004020075a7 */ /* 0x000ea400080011ff */
[----:B--2---:R-:W-:Y:S05]  /*7b70*/  @!P0 BRA `(.L_x_132) ;  /* 0x0000002000188947 */ /* 0x004fea0003800000 */
.L_x_131:
[----:B------:R-:W-:Y:S05]  /*7b80*/  BSYNC B0 ;  /* 0x0000000000007941 */ /* 0x000fea0003800000 */
.L_x_130:
[----:B------:R-:W-:Y:S02]  /*7b90*/  ISETP.NE.AND P0, PT, R64, RZ, PT ;  /* 0x000000ff4000720c */ /* 0x000fe40003f05270 */
[----:B------:R-:W-:Y:S11]  /*7ba0*/  IADD3 R26, PT, PT, R26, 0x1, RZ ;  /* 0x000000011a1a7810 */ /* 0x000ff60007ffe0ff */
[----:B------:R3:W4:Y:S04]  /*7bb0*/  @P0 LDS.128 R28, [R3+UR43+0x200] ;  /* 0x0002002b031c0984 */ /* 0x0007280008000c00 */
[----:B------:R3:W1:Y:S02]  /*7bc0*/  @P0 LDS.128 R36, [R0+0x200] ;  /* 0x0002000000240984 */ /* 0x0006640000000c00 */
.L_x_129:
[----:B------:R-:W-:Y:S05]  /*7bd0*/  BSYNC B1 ;  /* 0x0000000000017941 */ /* 0x000fea0003800000 */
.L_x_128:
[----:B---3--:R-:W-:Y:S05]  /*7be0*/  VIADD R0, R25, 0x20 ;  /* 0x0000002019007836 */ /* 0x008fea0000000000 */
[----:B------:R-:W-:Y:S04]  /*7bf0*/  SHF.R.U32.HI R0, RZ, 0x15, R0 ;  /* 0x00000015ff007819 */ /* 0x000fe80000011600 */
[----:B------:R-:W-:Y:S11]  /*7c00*/  LOP3.LUT P0, RZ, R0, 0x3, R47, 0x48, !PT ;  /* 0x0000000300ff7812 */ /* 0x000ff6000780482f */
[----:B------:R-:W-:Y:S02]  /*7c10*/  @!UPT UIADD3 URZ, UPT, UPT, URZ, URZ, URZ ;  /* 0x000000fffffff290 */ /* 0x000fe4000fffe0ff */
[----:B------:R-:W-:Y:S05]  /*7c20*/  @!P0 BRA `(.L_x_133) ;  /* 0x0000000000408947 */ /* 0x000fea0003800000 */
[----:B------:R-:W3:Y:S01]  /*7c30*/  LDCU.64 UR8, c[0x4][0x70] ;  /* 0x01000e00ff0877ac */ /* 0x000ee20008000a00 */
[----:B------:R-:W-:Y:S01]  /*7c40*/  MOV R3, 0x0 ;  /* 0x0000000000037802 */ /* 0x000fe20000000f00 */
[----:B------:R-:W-:Y:S02]  /*7c50*/  HFMA2 R12, -RZ, RZ, 0, 5.9604644775390625e-08 ;  /* 0x00000001ff0c7431 */ /* 0x000fe400000001ff */
[----:B-1----:R-:W-:Y:S02]  /*7c60*/  IMAD.MOV.U32 R8, RZ, RZ, 0x192 ;  /* 0x00000192ff087424 */ /* 0x002fe400078e00ff */
[----:B------:R-:W-:Y:S01]  /*7c70*/  IMAD.MOV.U32 R13, RZ, RZ, RZ ;  /* 0x000000ffff0d7224 */ /* 0x000fe200078e00ff */
[----:B------:R-:W1:Y:S01]  /*7c80*/  LDCU.64 UR6, c[0x4][0x78] ;  /* 0x01000f00ff0677ac */ /* 0x000e620008000a00 */
[----:B--2---:R-:W2:Y:S01]  /*7c90*/  LDC.64 R2, c[0x4][R3] ;  /* 0x0100000003027b82 */ /* 0x004ea20000000a00 */
[----:B------:R-:W5:Y:S01]  /*7ca0*/  LDCU.64 UR4, c[0x4][0x10] ;  /* 0x01000200ff0477ac */ /* 0x000f620008000a00 */
[----:B---3--:R-:W-:Y:S01]  /*7cb0*/  MOV R5, UR9 ;  /* 0x0000000900057c02 */ /* 0x008fe20008000f00 */
[----:B------:R-:W-:Y:S01]  /*7cc0*/  IMAD.U32 R4, RZ, RZ, UR8 ;  /* 0x00000008ff047e24 */ /* 0x000fe2000f8e00ff */
[----:B-1----:R-:W-:Y:S01]  /*7cd0*/  MOV R7, UR7 ;  /* 0x0000000700077c02 */ /* 0x002fe20008000f00 */
[----:B------:R-:W-:Y:S01]  /*7ce0*/  IMAD.U32 R6, RZ, RZ, UR6 ;  /* 0x00000006ff067e24 */ /* 0x000fe2000f8e00ff */
[----:B-----5:R-:W-:Y:S01]  /*7cf0*/  MOV R11, UR5 ;  /* 0x00000005000b7c02 */ /* 0x020fe20008000f00 */
[----:B------:R-:W-:Y:S02]  /*7d00*/  IMAD.U32 R10, RZ, RZ, UR4 ;  /* 0x00000004ff0a7e24 */ /* 0x000fe4000f8e00ff */
[----:B------:R-:W-:Y:S07]  /*7d10*/  LEPC R20, `(.L_x_133) ;  /* 0x000000001014794e */ /* 0x000fee0000000000 */
[----:B--2-4-:R-:W-:Y:S05]  /*7d20*/  CALL.ABS.NOINC R2 ;  /* 0x0000000002007343 */ /* 0x014fea0003c00000 */
.L_x_133:
[----:B------:R-:W-:Y:S01]  /*7d30*/  ISETP.NE.AND P6, PT, R61, RZ, PT ;  /* 0x000000ff3d00720c */ /* 0x000fe20003fc5270 */
[----:B------:R-:W-:Y:S05]  /*7d40*/  WARPSYNC.ALL ;  /* 0x0000000000007948 */ /* 0x000fea0003800000 */
[----:B------:R-:W-:Y:S01]  /*7d50*/  R2UR UR4, R25 ;  /* 0x00000000190472ca */ /* 0x000fe200000e0000 */
[----:B----4-:R-:W-:Y:S01]  /*7d60*/  HADD2.F32 R3, -RZ, R28.H0_H0 ;  /* 0x2000001cff037230 */ /* 0x010fe20000004100 */
[----:B------:R-:W-:Y:S01]  /*7d70*/  ISETP.NE.AND P0, PT, R60, RZ, PT ;  /* 0x000000ff3c00720c */ /* 0x000fe20003f05270 */
[----:B------:R-:W-:Y:S01]  /*7d80*/  HADD2.F32 R20, -RZ, R30.H0_H0 ;  /* 0x2000001eff147230 */ /* 0x000fe20000004100 */
[----:B------:R-:W-:Y:S09]  /*7d90*/  BSSY.RECONVERGENT B0, `(.L_x_134) ;  /* 0x0000058000007945 */ /* 0x000ff20003800200 */
[----:B-12---:R-:W1:Y:S02]  /*7da0*/  LDTM.x16 R4, tmem[UR4+0x20] ;  /* 0x00002004000479ee */ /* 0x006e640008240000 */
        /* <DEDUP_REMOVED lines=59> */
[----:B------:R-:W-:Y:S02]  /*8160*/  LEA R3, R26, UR43, 0x3 ;  /* 0x0000002b1a037c11 */ /* 0x000fe4000f8e18ff */
        /* <DEDUP_REMOVED lines=8> */
[----:B------:R-:W-:Y:S01]  /*81f0*/  @P6 SHF.L.U32 R2, R59, 0x1f, RZ ;  /* 0x0000001f3b026819 */ /* 0x000fe200000006ff */
        /* <DEDUP_REMOVED lines=17> */
.L_x_135:
[----:B------:R-:W-:Y:S05]  /*8310*/  BSYNC.RECONVERGENT B0 ;  /* 0x0000000000007941 */ /* 0x000fea0003800200 */
.L_x_134:
        /* <DEDUP_REMOVED lines=19> */
.L_x_139:
[----:B------:R-:W-:Y:S05]  /*8450*/  BSYNC B0 ;  /* 0x0000000000007941 */ /* 0x000fea0003800000 */
.L_x_138:
[----:B------:R-:W-:Y:S11]  /*8460*/  ISETP.NE.AND P0, PT, R64, RZ, PT ;  /* 0x000000ff4000720c */ /* 0x000ff60003f05270 */
[----:B------:R-:W-:Y:S02]  /*8470*/  @!UPT UIADD3 URZ, UPT, UPT, URZ, URZ, URZ ;  /* 0x000000fffffff290 */ /* 0x000fe4000fffe0ff */
[----:B------:R3:W4:Y:S04]  /*8480*/  @P0 LDS.128 R28, [R26+UR43+0x200] ;  /* 0x0002002b1a1c0984 */ /* 0x0007280008000c00 */
[----:B------:R3:W1:Y:S02]  /*8490*/  @P0 LDS.128 R36, [R65+0x200] ;  /* 0x0002000041240984 */ /* 0x0006640000000c00 */
.L_x_137:
[----:B------:R-:W-:Y:S05]  /*84a0*/  BSYNC B1 ;  /* 0x0000000000017941 */ /* 0x000fea0003800000 */
.L_x_136:
[----:B--2---:R-:W-:Y:S05]  /*84b0*/  VIADD R0, R25, 0x30 ;  /* 0x0000003019007836 */ /* 0x004fea0000000000 */
[----:B------:R-:W-:Y:S04]  /*84c0*/  SHF.R.U32.HI R0, RZ, 0x15, R0 ;  /* 0x00000015ff007819 */ /* 0x000fe80000011600 */
[----:B------:R-:W-:Y:S11]  /*84d0*/  LOP3.LUT P0, RZ, R0, 0x3, R47, 0x48, !PT ;  /* 0x0000000300ff7812 */ /* 0x000ff6000780482f */
[----:B------:R-:W-:Y:S02]  /*84e0*/  @!UPT UIADD3 URZ, UPT, UPT, URZ, URZ, URZ ;  /* 0x000000fffffff290 */ /* 0x000fe4000fffe0ff */
[----:B------:R-:W-:Y:S05]  /*84f0*/  @!P0 BRA `(.L_x_141) ;  /* 0x0000000000408947 */ /* 0x000fea0003800000 */
[----:B------:R-:W2:Y:S01]  /*8500*/  LDCU.64 UR8, c[0x4][0x70] ;  /* 0x01000e00ff0877ac */ /* 0x000ea20008000a00 */
[----:B------:R-:W-:Y:S01]  /*8510*/  MOV R3, 0x0 ;  /* 0x0000000000037802 */ /* 0x000fe20000000f00 */
        /* <DEDUP_REMOVED lines=14> */
.L_x_141:
[----:B------:R-:W-:Y:S01]  /*8600*/  ISETP.NE.AND P0, PT, R60, RZ, PT ;  /* 0x000000ff3c00720c */ /* 0x000fe20003f05270 */
[----:B------:R-:W-:Y:S05]  /*8610*/  WARPSYNC.ALL ;  /* 0x0000000000007948 */ /* 0x000fea0003800000 */
[----:B------:R-:W-:Y:S01]  /*8620*/  R2UR UR4, R25 ;  /* 0x00000000190472ca */ /* 0x000fe200000e0000 */
[--C-:B----4-:R-:W-:Y:S01]  /*8630*/  HADD2.F32 R20, -RZ, R28.reuse.H0_H0 ;  /* 0x2000001cff147230 */ /* 0x110fe20000004100 */
[----:B------:R-:W-:Y:S01]  /*8640*/  IADD3 R53, PT, PT, R53, 0xe0, RZ ;  /* 0x000000e035357810 */ /* 0x000fe20007ffe0ff */
[----:B------:R-:W-:Y:S01]  /*8650*/  HADD2.F32 R21, -RZ, R28.H1_H1 ;  /* 0x3000001cff157230 */ /* 0x000fe20000004100 */
[----:B------:R-:W-:Y:S01]  /*8660*/  BSSY.RECONVERGENT B0, `(.L_x_142) ;  /* 0x0000054000007945 */ /* 0x000fe20003800200 */
[--C-:B------:R-:W-:Y:S01]  /*8670*/  HADD2.F32 R25, -RZ, R29.reuse.H0_H0 ;  /* 0x2000001dff197230 */ /* 0x100fe20000004100 */
[----:B------:R-:W-:Y:S01]  /*8680*/  LOP3.LUT R53, R53, 0xfefffff8, RZ, 0xc0, !PT ;  /* 0xfefffff835357812 */ /* 0x000fe200078ec0ff */
[----:B---3--:R-:W-:Y:S02]  /*8690*/  HADD2.F32 R26, -RZ, R29.H1_H1 ;  /* 0x3000001dff1a7230 */ /* 0x008fe40000004100 */
[--C-:B------:R-:W-:Y:S02]  /*86a0*/  HADD2.F32 R28, -RZ, R30.reuse.H0_H0 ;  /* 0x2000001eff1c7230 */ /* 0x100fe40000004100 */
[----:B------:R-:W-:Y:S02]  /*86b0*/  HADD2.F32 R29, -RZ, R30.H1_H1 ;  /* 0x3000001eff1d7230 */ /* 0x000fe40000004100 */
[----:B-1----:R-:W1:Y:S01]  /*86c0*/  LDTM.x16 R4, tmem[UR4+0x30] ;  /* 0x00003004000479ee */ /* 0x002e620008240000 */
[----:B------:R-:W-:Y:S01]  /*86d0*/  NOP ;  /* 0x0000000000007918 */ /* 0x000fe20000000000 */
[----:B-1----:R1:W-:Y:S01]  /*86e0*/  SYNCS.ARRIVE.TRANS64.RED.A1T0 RZ, [R53+URZ], RZ ;  /* 0x000000ff35ff79a7 */ /* 0x0023e200081004ff */
[--C-:B------:R-:W-:Y:S02]  /*86f0*/  HADD2.F32 R30, -RZ, R31.reuse.H0_H0 ;  /* 0x2000001fff1e7230 */ /* 0x100fe40000004100 */
[----:B------:R-:W-:Y:S02]  /*8700*/  HADD2.F32 R31, -RZ, R31.H1_H1 ;  /* 0x3000001fff1f7230 */ /* 0x000fe40000004100 */
        /* <DEDUP_REMOVED lines=8> */
[C---:B------:R-:W-:Y:S01]  /*8790*/  FMUL R4, R24.reuse, R4 ;  /* 0x0000000418047220 */ /* 0x040fe20000400000 */
[C---:B------:R-:W-:Y:S01]  /*87a0*/  FMUL R5, R24.reuse, R5 ;  /* 0x0000000518057220 */ /* 0x040fe20000400000 */
[C---:B------:R-:W-:Y:S01]  /*87b0*/  FMUL R6, R24.reuse, R6 ;  /* 0x0000000618067220 */ /* 0x040fe20000400000 */
[C---:B------:R-:W-:Y:S01]  /*87c0*/  FMUL R7, R24.reuse, R7 ;  /* 0x0000000718077220 */ /* 0x040fe20000400000 */
[C---:B------:R-:W-:Y:S01]  /*87d0*/  FFMA R4, R27.reuse, R20, R4 ;  /* 0x000000141b047223 */ /* 0x040fe20000000004 */
        /* <DEDUP_REMOVED lines=15> */
[C---:B------:R-:W-:Y:S01]  /*88d0*/  FMUL R12, R24.reuse, R16 ;  /* 0x00000010180c7220 */ /* 0x040fe20000400000 */
[C---:B------:R-:W-:Y:S01]  /*88e0*/  FFMA R0, R27.reuse, R32, R0 ;  /* 0x000000201b007223 */ /* 0x040fe20000000000 */
[C---:B------:R-:W-:Y:S01]  /*88f0*/  FMUL R13, R24.reuse, R17 ;  /* 0x00000011180d7220 */ /* 0x040fe20000400000 */
[----:B------:R-:W-:Y:S01]  /*8900*/  FFMA R2, R27, R33, R2 ;  /* 0x000000211b027223 */ /* 0x000fe20000000002 */
[----:B------:R-:W-:Y:S01]  /*8910*/  F2FP.F16.F32.PACK_AB R4, R5, R4 ;  /* 0x000000040504723e */ /* 0x000fe200000000ff */
[C---:B------:R-:W-:Y:S01]  /*8920*/  FMUL R14, R24.reuse, R18 ;  /* 0x00000012180e7220 */ /* 0x040fe20000400000 */
[----:B------:R-:W-:Y:S01]  /*8930*/  FFMA R3, R27, R34, R3 ;  /* 0x000000221b037223 */ /* 0x000fe20000000003 */
[----:B------:R-:W-:Y:S01]  /*8940*/  F2FP.F16.F32.PACK_AB R5, R7, R6 ;  /* 0x000000060705723e */ /* 0x000fe200000000ff */
[----:B------:R-:W-:Y:S01]  /*8950*/  FFMA R15, R27, R35, R15 ;  /* 0x000000231b0f7223 */ /* 0x000fe2000000000f */
[----:B------:R-:W-:Y:S01]  /*8960*/  FMUL R19, R24, R19 ;  /* 0x0000001318137220 */ /* 0x000fe20000400000 */
[----:B------:R-:W-:Y:S01]  /*8970*/  F2FP.F16.F32.PACK_AB R6, R9, R8 ;  /* 0x000000080906723e */ /* 0x000fe200000000ff */
[----:B------:R-:W-:Y:S01]  /*8980*/  FFMA R12, R27, R36, R12 ;  /* 0x000000241b0c7223 */ /* 0x000fe2000000000c */
[----:B------:R-:W-:Y:S01]  /*8990*/  F2FP.F16.F32.PACK_AB R7, R11, R10 ;  /* 0x0000000a0b07723e */ /* 0x000fe200000000ff */
[C---:B------:R-:W-:Y:S01]  /*89a0*/  FFMA R13, R27.reuse, R37, R13 ;  /* 0x000000251b0d7223 */ /* 0x040fe2000000000d */
[C---:B------:R-:W-:Y:S01]  /*89b0*/  FFMA R14, R27.reuse, R38, R14 ;  /* 0x000000261b0e7223 */ /* 0x040fe2000000000e */
[----:B------:R-:W-:Y:S01]  /*89c0*/  FFMA R19, R27, R39, R19 ;  /* 0x000000271b137223 */ /* 0x000fe20000000013 */
[----:B------:R-:W-:Y:S01]  /*89d0*/  F2FP.F16.F32.PACK_AB R16, R2, R0 ;  /* 0x000000000210723e */ /* 0x000fe200000000ff */
[----:B------:R1:W-:Y:S01]  /*89e0*/  STS.128 [R56+UR43+0x3200], R4 ;  /* 0x0032000438007988 */ /* 0x0003e20008000c2b */
        /* <DEDUP_REMOVED lines=27> */
.L_x_143:
[----:B------:R-:W-:Y:S05]  /*8ba0*/  BSYNC.RECONVERGENT B0 ;  /* 0x0000000000007941 */ /* 0x000fea0003800200 */
.L_x_142:
[----:B------:R-:W-:Y:S01]  /*8bb0*/  BAR.SYNC.DEFER_BLOCKING 0x1, 0x80 ;  /* 0x0042000000007b1d */ /* 0x000fe20000010000 */
[----:B------:R-:W-:Y:S01]  /*8bc0*/  UISETP.NE.AND UP0, UPT, UR52, -0x4, UPT ;  /* 0xfffffffc3400788c */ /* 0x000fe2000bf05270 */
[----:B------:R-:W-:Y:S08]  /*8bd0*/  IADD3 R22, PT, PT, R22, 0x1, RZ ;  /* 0x0000000116167810 */ /* 0x000ff00007ffe0ff */
[----:B------:R-:W-:Y:S05]  /*8be0*/  BRA.U !UP0, `(.L_x_144) ;  /* 0x0000000108287547 */ /* 0x000fea000b800000 */
[----:B------:R-:W-:Y:S01]  /*8bf0*/  ISETP.NE.AND P0, PT, R61, RZ, PT ;  /* 0x000000ff3d00720c */ /* 0x000fe20003f05270 */
[----:B------:R-:W-:Y:S01]  /*8c00*/  IMAD.U32 R2, RZ, RZ, UR46 ;  /* 0x0000002eff027e24 */ /* 0x000fe2000f8e00ff */
[----:B------:R-:W-:Y:S01]  /*8c10*/  UIADD3 UR4, UPT, UPT, UR46, 0x1, URZ ;  /* 0x000000012e047890 */ /* 0x000fe2000fffe0ff */
[----:B------:R-:W-:Y:S03]  /*8c20*/  IMAD.U32 R0, RZ, RZ, UR47 ;  /* 0x0000002fff007e24 */ /* 0x000fe6000f8e00ff */
[----:B------:R-:W-:Y:S04]  /*8c30*/  UISETP.NE.AND UP0, UPT, UR4, 0x4, UPT ;  /* 0x000000040400788c */ /* 0x000fe8000bf05270 */
[----:B------:R-:W-:Y:S03]  /*8c40*/  USEL UR46, UR4, URZ, UP0 ;  /* 0x000000ff042e7287 */ /* 0x000fe60008000000 */
[----:B------:R-:W-:Y:S05]  /*8c50*/  @P0 LEA R2, R2, UR43, 0x3 ;  /* 0x0000002b02020c11 */ /* 0x000fea000f8e18ff */
[----:B------:R-:W-:Y:S05]  /*8c60*/  @P0 VIADD R2, R2, 0x70 ;  /* 0x0000007002020836 */ /* 0x000fea0000000000 */
[----:B------:R-:W-:Y:S04]  /*8c70*/  @P0 PRMT R0, R0, 0x654, R2 ;  /* 0x0000065400000816 */ /* 0x000fe80000000002 */
[----:B------:R2:W-:Y:S03]  /*8c80*/  @P0 SYNCS.ARRIVE.TRANS64.RED.A1T0 RZ, [R0+URZ], RZ ;  /* 0x000000ff00ff09a7 */ /* 0x0005e600081004ff */
.L_x_144:
[----:B------:R-:W-:Y:S01]  /*8c90*/  R2UR UR4, R50 ;  /* 0x00000000320472ca */ /* 0x000fe200000e0000 */
[----:B------:R-:W-:Y:S01]  /*8ca0*/  UISETP.NE.AND UP0, UPT, UR62, URZ, UPT ;  /* 0x000000ff3e00728c */ /* 0x000fe2000bf05270 */
[----:B------:R-:W-:Y:S01]  /*8cb0*/  ISETP.NE.AND P0, PT, R55, 0x2, PT ;  /* 0x000000023700780c */ /* 0x000fe20003f05270 */
[----:B------:R-:W-:Y:S01]  /*8cc0*/  UIADD3 UR31, UPT, UPT, UR38, UR63, URZ ;  /* 0x0000003f261f7290 */ /* 0x000fe2000fffe0ff */
[----:B------:R-:W-:Y:S01]  /*8cd0*/  ISETP.NE.AND P1, PT, R22, 0x4, PT ;  /* 0x000000041600780c */ /* 0x000fe20003f25270 */
[----:B------:R-:W-:Y:S01]  /*8ce0*/  UIADD3 UR52, UPT, UPT, UR52, 0x4, URZ ;  /* 0x0000000434347890 */ /* 0x000fe2000fffe0ff */
[----:B------:R-:W-:Y:S01]  /*8cf0*/  SEL R2, RZ, 0x1, P0 ;  /* 0x00000001ff027807 */ /* 0x000fe20000000000 */
[----:B------:R-:W-:Y:S01]  /*8d00*/  UMOV UR36, UR61 ;  /* 0x0000003d00247c82 */ /* 0x000fe20008000000 */
[----:B--2---:R-:W-:Y:S02]  /*8d10*/  SEL R0, RZ, 0x1, P1 ;  /* 0x00000001ff007807 */ /* 0x004fe40000800000 */
[----:B------:R-:W-:Y:S02]  /*8d20*/  LOP3.LUT R57, R57, R2, RZ, 0x3c, !PT ;  /* 0x0000000239397212 */ /* 0x000fe400078e3cff */
[----:B------:R-:W-:Y:S01]  /*8d30*/  LOP3.LUT R58, R58, R0, RZ, 0x3c, !PT ;  /* 0x000000003a3a7212 */ /* 0x000fe200078e3cff */
[----:B------:R-:W-:Y:S01]  /*8d40*/  UIADD3 UR30, UPT, UPT, UR37, UR4, URZ ;  /* 0x00000004251e7290 */ /* 0x000fe2000fffe0ff */
[----:B------:R-:W-:Y:S02]  /*8d50*/  SEL R55, R55, RZ, P0 ;  /* 0x000000ff37377207 */ /* 0x000fe40000000000 */
[----:B------:R-:W-:Y:S01]  /*8d60*/  SEL R22, R22, RZ, P1 ;  /* 0x000000ff16167207 */ /* 0x000fe20000800000 */
[----:B------:R-:W-:Y:S08]  /*8d70*/  BRA.U UP0, `(.L_x_145) ;  /* 0xffffffcd005c7547 */ /* 0x000ff0000b83ffff */
[----:B------:R-:W-:-:S13]  /*8d80*/  R2UR UR4, R51 ;  /* 0x00000000330472ca */ /* 0x000fda00000e0000 */
[----:B------:R-:W-:-:S09]  /*8d90*/  UISETP.NE.AND UP0, UPT, UR4, URZ, UPT ;  /* 0x000000ff0400728c */ /* 0x000fd2000bf05270 */
[----:B------:R-:W-:Y:S05]  /*8da0*/  BRA.U !UP0, `(.L_x_146) ;  /* 0x0000000108487547 */ /* 0x000fea000b800000 */
[----:B------:R-:W2:Y:S02]  /*8db0*/  LDCU.64 UR4, c[0x0][0x890] ;  /* 0x00011200ff0477ac */ /* 0x000ea40008000a00 */
[----:B--2---:R-:W-:-:S04]  /*8dc0*/  UISETP.NE.U32.AND UP0, UPT, UR4, URZ, UPT ;  /* 0x000000ff0400728c */ /* 0x004fc8000bf05070 */
[----:B------:R-:W-:-:S09]  /*8dd0*/  UISETP.NE.AND.EX UP0, UPT, UR5, URZ, UPT, UP0 ;  /* 0x000000ff0500728c */ /* 0x000fd2000bf05300 */
[----:B------:R-:W-:Y:S05]  /*8de0*/  BRA.U UP0, `(.L_x_147) ;  /* 0x00000001000c7547 */ /* 0x000fea000b800000 */
[----:B------:R-:W-:-:S13]  /*8df0*/  FSETP.NEU.AND P0, PT, R27, RZ, PT ;  /* 0x000000ff1b00720b */ /* 0x000fda0003f0d000 */
[----:B------:R-:W-:Y:S05]  /*8e00*/  @!P0 EXIT ;  /* 0x000000000000894d */ /* 0x000fea0003800000 */
[----:B------:R-:W-:Y:S05]  /*8e10*/  BRA `(.L_x_146) ;  /* 0x00000000002c7947 */ /* 0x000fea0003800000 */
.L_x_147:
[----:B------:R-:W-:Y:S01]  /*8e20*/  ISETP.NE.AND P0, PT, R54, RZ, PT ;  /* 0x000000ff3600720c */ /* 0x000fe20003f05270 */
[----:B------:R-:W-:-:S12]  /*8e30*/  BSSY.RECONVERGENT B0, `(.L_x_146) ;  /* 0x0000009000007945 */ /* 0x000fd80003800200 */
[----:B------:R-:W-:Y:S05]  /*8e40*/  @P0 BRA `(.L_x_148) ;  /* 0x0000000000140947 */ /* 0x000fea0003800000 */
[----:B------:R-:W2:Y:S02]  /*8e50*/  LDCU.64 UR4, c[0x0][0x888] ;  /* 0x00011100ff0477ac */ /* 0x000ea40008000a00 */
[----:B--2---:R-:W-:-:S04]  /*8e60*/  ISETP.NE.U32.AND P0, PT, RZ, UR4, PT ;  /* 0x00000004ff007c0c */ /* 0x004fc8000bf05070 */
[----:B------:R-:W-:-:S13]  /*8e70*/  ISETP.NE.AND.EX P0, PT, RZ, UR5, PT, P0 ;  /* 0x00000005ff007c0c */ /* 0x000fda000bf05300 */
[----:B------:R-:W-:Y:S05]  /*8e80*/  @!P0 EXIT ;  /* 0x000000000000894d */ /* 0x000fea0003800000 */
[----:B------:R-:W-:Y:S05]  /*8e90*/  BRA `(.L_x_149) ;  /* 0x0000000000087947 */ /* 0x000fea0003800000 */
.L_x_148:
[----:B------:R-:W-:-:S13]  /*8ea0*/  FSETP.NEU.AND P0, PT, R27, RZ, PT ;  /* 0x000000ff1b00720b */ /* 0x000fda0003f0d000 */
[----:B------:R-:W-:Y:S05]  /*8eb0*/  @!P0 EXIT ;  /* 0x000000000000894d */ /* 0x000fea0003800000 */
.L_x_149:
[----:B------:R-:W-:Y:S05]  /*8ec0*/  BSYNC.RECONVERGENT B0 ;  /* 0x0000000000007941 */ /* 0x000fea0003800200 */
.L_x_146:
[----:B------:R-:W-:Y:S01]  /*8ed0*/  ULEA UR4, UR46, UR43, 0x3 ;  /* 0x0000002b2e047291 */ /* 0x000fe2000f8e18ff */
[----:B------:R-:W-:-:S04]  /*8ee0*/  DEPBAR.LE SB0, 0x0 ;  /* 0x000080000000791a */ /* 0x000fc80000000000 */
[----:B------:R-:W-:-:S04]  /*8ef0*/  UIADD3 UR4, UPT, UPT, UR4, 0x70, URZ ;  /* 0x0000007004047890 */ /* 0x000fc8000fffe0ff */
[----:B------:R-:W-:-:S09]  /*8f00*/  UPRMT UR4, UR47, 0x654, UR4 ;  /* 0x000006542f047896 */ /* 0x000fd20008000004 */
[----:B------:R-:W-:Y:S01]  /*8f10*/  SYNCS.ARRIVE.TRANS64.RED.A1T0 RZ, [UR4], RZ ;  /* 0x000000ffffff79a7 */ /* 0x000fe20008100404 */
[----:B------:R-:W-:Y:S05]  /*8f20*/  EXIT ;  /* 0x000000000000794d */ /* 0x000fea0003800000 */
.L_x_24:
[----:B--2---:R2:W3:Y:S02]  /*8f30*/  SYNCS.PHASECHK.TRANS64.TRYWAIT P0, [R0+URZ+0x110], R2 ;  /* 0x00011002000075a7 */ /* 0x0044e400080011ff */
[----:B---3--:R-:W-:Y:S05]  /*8f40*/  @!P0 NANOSLEEP.SYNCS 0x989680 ;  /* 0x009896800000895d */ /* 0x008fea0003900000 */
[----:B------:R-:W3:Y:S02]  /*8f50*/  @!P0 SYNCS.PHASECHK.TRANS64 P0, [R0+URZ+0x110], R2 ;  /* 0x00011002000085a7 */ /* 0x000ee400080010ff */
[----:B---3--:R-:W-:Y:S05]  /*8f60*/  @!P0 BRA `(.L_x_24) ;  /* 0xfffffffc00f08947 */ /* 0x008fea000383ffff */
[----:B------:R-:W-:Y:S05]  /*8f70*/  BRA `(.L_x_150) ;  /* 0xffffff8800a47947 */ /* 0x000fea000383ffff */
.L_x_27:
[----:B-1----:R-:W-:-:S07]  /*8f80*/  MOV R0, UR33 ;  /* 0x0000002100007c02 */ /* 0x002fce0008000f00 */
.L_x_151:
[----:B-1----:R1:W2:Y:S02]  /*8f90*/  SYNCS.PHASECHK.TRANS64.TRYWAIT P0, [R0+URZ+0x28], R3 ;  /* 0x00002803000075a7 */ /* 0x0022a400080011ff */
[----:B--2---:R-:W-:Y:S05]  /*8fa0*/  @!P0 NANOSLEEP.SYNCS 0x989680 ;  /* 0x009896800000895d */ /* 0x004fea0003900000 */
[----:B------:R-:W2:Y:S02]  /*8fb0*/  @!P0 SYNCS.PHASECHK.TRANS64 P0, [R0+URZ+0x28], R3 ;  /* 0x00002803000085a7 */ /* 0x000ea400080010ff */
[----:B--2---:R-:W-:Y:S05]  /*8fc0*/  @!P0 BRA `(.L_x_151) ;  /* 0xfffffffc00f08947 */ /* 0x004fea000383ffff */
[----:B------:R-:W-:Y:S05]  /*8fd0*/  BRA `(.L_x_26) ;  /* 0xffffff8800f87947 */ /* 0x000fea000383ffff */
.L_x_34:
[----:B-1----:R-:W-:-:S07]  /*8fe0*/  MOV R0, UR17 ;  /* 0x0000001100007c02 */ /* 0x002fce0008000f00 */
.L_x_152:
[----:B-1----:R1:W2:Y:S02]  /*8ff0*/  SYNCS.PHASECHK.TRANS64.TRYWAIT P0, [R0+URZ+0x28], R3 ;  /* 0x00002803000075a7 */ /* 0x0022a400080011ff */
[----:B--2---:R-:W-:Y:S05]  /*9000*/  @!P0 NANOSLEEP.SYNCS 0x989680 ;  /* 0x009896800000895d */ /* 0x004fea0003900000 */
[----:B------:R-:W2:Y:S02]  /*9010*/  @!P0 SYNCS.PHASECHK.TRANS64 P0, [R0+URZ+0x28], R3 ;  /* 0x00002803000085a7 */ /* 0x000ea400080010ff */
[----:B--2---:R-:W-:Y:S05]  /*9020*/  @!P0 BRA `(.L_x_152) ;  /* 0xfffffffc00f08947 */ /* 0x004fea000383ffff */
[----:B------:R-:W-:Y:S05]  /*9030*/  BRA `(.L_x_33) ;  /* 0xffffff8c00bc7947 */ /* 0x000fea000383ffff */
.L_x_39:
[----:B-1----:R1:W2:Y:S02]  /*9040*/  SYNCS.PHASECHK.TRANS64.TRYWAIT P0, [R3+URZ+0xa0], R0 ;  /* 0x0000a000030075a7 */ /* 0x0022a400080011ff */
[----:B--2---:R-:W-:Y:S05]  /*9050*/  @!P0 NANOSLEEP.SYNCS 0x989680 ;  /* 0x009896800000895d */ /* 0x004fea0003900000 */
[----:B------:R-:W2:Y:S02]  /*9060*/  @!P0 SYNCS.PHASECHK.TRANS64 P0, [R3+URZ+0xa0], R0 ;  /* 0x0000a000030085a7 */ /* 0x000ea400080010ff */
[----:B--2---:R-:W-:Y:S05]  /*9070*/  @!P0 BRA `(.L_x_39) ;  /* 0xfffffffc00f08947 */ /* 0x004fea000383ffff */
[----:B------:R-:W-:Y:S05]  /*9080*/  BRA `(.L_x_153) ;  /* 0xffffff9000687947 */ /* 0x000fea000383ffff */
.L_x_43:
[----:B------:R-:W-:-:S07]  /*9090*/  MOV R0, UR4 ;  /* 0x0000000400007c02 */ /* 0x000fce0008000f00 */
.L_x_154:
[----:B-1----:R1:W2:Y:S02]  /*90a0*/  SYNCS.PHASECHK.TRANS64.TRYWAIT P0, [R0+URZ], R2 ;  /* 0x00000002000075a7 */ /* 0x0022a400080011ff */
[----:B--2---:R-:W-:Y:S05]  /*90b0*/  @!P0 NANOSLEEP.SYNCS 0x989680 ;  /* 0x009896800000895d */ /* 0x004fea0003900000 */
[----:B------:R-:W2:Y:S02]  /*90c0*/  @!P0 SYNCS.PHASECHK.TRANS64 P0, [R0+URZ], R2 ;  /* 0x00000002000085a7 */ /* 0x000ea400080010ff */
[----:B--2---:R-:W-:Y:S05]  /*90d0*/  @!P0 BRA `(.L_x_154) ;  /* 0xfffffffc00f08947 */ /* 0x004fea000383ffff */
[----:B------:R-:W-:Y:S05]  /*90e0*/  BRA `(.L_x_155) ;  /* 0xffffff9800107947 */ /* 0x000fea000383ffff */
.L_x_44:
[----:B------:R-:W-:-:S07]  /*90f0*/  MOV R0, UR5 ;  /* 0x0000000500007c02 */ /* 0x000fce0008000f00 */
.L_x_156:
[----:B-1----:R1:W2:Y:S02]  /*9100*/  SYNCS.PHASECHK.TRANS64.TRYWAIT P0, [R0+URZ], R3 ;  /* 0x00000003000075a7 */ /* 0x0022a400080011ff */
[----:B--2---:R-:W-:Y:S05]  /*9110*/  @!P0 NANOSLEEP.SYNCS 0x989680 ;  /* 0x009896800000895d */ /* 0x004fea0003900000 */
[----:B------:R-:W2:Y:S02]  /*9120*/  @!P0 SYNCS.PHASECHK.TRANS64 P0, [R0+URZ], R3 ;  /* 0x00000003000085a7 */ /* 0x000ea400080010ff */
[----:B--2---:R-:W-:Y:S05]  /*9130*/  @!P0 BRA `(.L_x_156) ;  /* 0xfffffffc00f08947 */ /* 0x004fea000383ffff */
[----:B------:R-:W-:Y:S05]  /*9140*/  BRA `(.L_x_157) ;  /* 0xffffff98001c7947 */ /* 0x000fea000383ffff */
.L_x_45:
[----:B------:R-:W-:-:S07]  /*9150*/  MOV R0, UR5 ;  /* 0x0000000500007c02 */ /* 0x000fce0008000f00 */
.L_x_158:
[----:B-1----:R1:W2:Y:S02]  /*9160*/  SYNCS.PHASECHK.TRANS64.TRYWAIT P0, [R0+URZ], R3 ;  /* 0x00000003000075a7 */ /* 0x0022a400080011ff */
[----:B--2---:R-:W-:Y:S05]  /*9170*/  @!P0 NANOSLEEP.SYNCS 0x989680 ;  /* 0x009896800000895d */ /* 0x004fea0003900000 */
[----:B------:R-:W2:Y:S02]  /*9180*/  @!P0 SYNCS.PHASECHK.TRANS64 P0, [R0+URZ], R3 ;  /* 0x00000003000085a7 */ /* 0x000ea400080010ff */
[----:B--2---:R-:W-:Y:S05]  /*9190*/  @!P0 BRA `(.L_x_158) ;  /* 0xfffffffc00f08947 */ /* 0x004fea000383ffff */
[----:B------:R-:W-:Y:S05]  /*91a0*/  BRA `(.L_x_159) ;  /* 0xffffff9800287947 */ /* 0x000fea000383ffff */
.L_x_46:
[----:B------:R-:W-:-:S07]  /*91b0*/  MOV R0, UR5 ;  /* 0x0000000500007c02 */ /* 0x000fce0008000f00 */
.L_x_160:
[----:B-1----:R1:W2:Y:S02]  /*91c0*/  SYNCS.PHASECHK.TRANS64.TRYWAIT P0, [R0+URZ], R3 ;  /* 0x00000003000075a7 */ /* 0x0022a400080011ff */
[----:B--2---:R-:W-:Y:S05]  /*91d0*/  @!P0 NANOSLEEP.SYNCS 0x989680 ;  /* 0x009896800000895d */ /* 0x004fea0003900000 */
[----:B------:R-:W2:Y:S02]  /*91e0*/  @!P0 SYNCS.PHASECHK.TRANS64 P0, [R0+URZ], R3 ;  /* 0x00000003000085a7 */ /* 0x000ea400080010ff */
[----:B--2---:R-:W-:Y:S05]  /*91f0*/  @!P0 BRA `(.L_x_160) ;  /* 0xfffffffc00f08947 */ /* 0x004fea000383ffff */
[----:B------:R-:W-:Y:S05]  /*9200*/  BRA `(.L_x_161) ;  /* 0xffffff9800347947 */ /* 0x000fea000383ffff */
.L_x_49:
[----:B--2---:R2:W3:Y:S02]  /*9210*/  SYNCS.PHASECHK.TRANS64.TRYWAIT P0, [R2+URZ+0x100], R4 ;  /* 0x00010004020075a7 */ /* 0x0044e400080011ff */
[----:B---3--:R-:W-:Y:S05]  /*9220*/  @!P0 NANOSLEEP.SYNCS 0x989680 ;  /* 0x009896800000895d */ /* 0x008fea0003900000 */
[----:B------:R-:W3:Y:S02]  /*9230*/  @!P0 SYNCS.PHASECHK.TRANS64 P0, [R2+URZ+0x100], R4 ;  /* 0x00010004020085a7 */ /* 0x000ee400080010ff */
[----:B---3--:R-:W-:Y:S05]  /*9240*/  @!P0 BRA `(.L_x_49) ;  /* 0xfffffffc00f08947 */ /* 0x008fea000383ffff */
[----:B------:R-:W-:Y:S05]  /*9250*/  BRA `(.L_x_162) ;  /* 0xffffff9800907947 */ /* 0x000fea000383ffff */
.L_x_50:
[----:B------:R-:W-:-:S07]  /*9260*/  MOV R2, UR4 ;  /* 0x0000000400027c02 */ /* 0x000fce0008000f00 */
.L_x_163:
[----:B--2---:R2:W3:Y:S02]  /*9270*/  SYNCS.PHASECHK.TRANS64.TRYWAIT P0, [R2+URZ+0xb0], R5 ;  /* 0x0000b005020075a7 */ /* 0x0044e400080011ff */
[----:B---3--:R-:W-:Y:S05]  /*9280*/  @!P0 NANOSLEEP.SYNCS 0x989680 ;  /* 0x009896800000895d */ /* 0x008fea0003900000 */
[----:B------:R-:W3:Y:S02]  /*9290*/  @!P0 SYNCS.PHASECHK.TRANS64 P0, [R2+URZ+0xb0], R5 ;  /* 0x0000b005020085a7 */ /* 0x000ee400080010ff */
[----:B---3--:R-:W-:Y:S05]  /*92a0*/  @!P0 BRA `(.L_x_163) ;  /* 0xfffffffc00f08947 */ /* 0x008fea000383ffff */
[----:B------:R-:W-:Y:S05]  /*92b0*/  BRA `(.L_x_164) ;  /* 0xffffff9800a07947 */ /* 0x000fea000383ffff */
.L_x_51:
[----:B--2---:R2:W3:Y:S02]  /*92c0*/  SYNCS.PHASECHK.TRANS64.TRYWAIT P1, [R2+URZ+0xa0], R4 ;  /* 0x0000a004020075a7 */ /* 0x0044e400080211ff */
[----:B---3--:R-:W-:Y:S05]  /*92d0*/  @!P1 NANOSLEEP.SYNCS 0x989680 ;  /* 0x009896800000995d */ /* 0x008fea0003900000 */
[----:B------:R-:W3:Y:S02]  /*92e0*/  @!P1 SYNCS.PHASECHK.TRANS64 P1, [R2+URZ+0xa0], R4 ;  /* 0x0000a004020095a7 */ /* 0x000ee400080210ff */
[----:B---3--:R-:W-:Y:S05]  /*92f0*/  @!P1 BRA `(.L_x_51) ;  /* 0xfffffffc00f09947 */ /* 0x008fea000383ffff */
[----:B------:R-:W-:Y:S05]  /*9300*/  BRA `(.L_x_165) ;  /* 0xffffff9800d07947 */ /* 0x000fea000383ffff */
.L_x_54:
[----:B------:R-:W-:-:S07]  /*9310*/  MOV R0, UR4 ;  /* 0x0000000400007c02 */ /* 0x000fce0008000f00 */
.L_x_166:
[----:B--2---:R2:W3:Y:S02]  /*9320*/  SYNCS.PHASECHK.TRANS64.TRYWAIT P0, [R0+URZ+0xb0], R2 ;  /* 0x0000b002000075a7 */ /* 0x0044e400080011ff */
[----:B---3--:R-:W-:Y:S05]  /*9330*/  @!P0 NANOSLEEP.SYNCS 0x989680 ;  /* 0x009896800000895d */ /* 0x008fea0003900000 */
[----:B------:R-:W3:Y:S02]  /*9340*/  @!P0 SYNCS.PHASECHK.TRANS64 P0, [R0+URZ+0xb0], R2 ;  /* 0x0000b002000085a7 */ /* 0x000ee400080010ff */
[----:B---3--:R-:W-:Y:S05]  /*9350*/  @!P0 BRA `(.L_x_166) ;  /* 0xfffffffc00f08947 */ /* 0x008fea000383ffff */
[----:B------:R-:W-:Y:S05]  /*9360*/  BRA `(.L_x_53) ;  /* 0xffffff9c00247947 */ /* 0x000fea000383ffff */
.L_x_63:
[----:B--2---:R-:W-:-:S04]  /*9370*/  MOV R5, UR5 ;  /* 0x0000000500057c02 */ /* 0x004fc80008000f00 */
[----:B------:R2:W3:Y:S03]  /*9380*/  SYNCS.PHASECHK.TRANS64.TRYWAIT P0, [R5+URZ+0x8], R6 ;  /* 0x00000806050075a7 */ /* 0x0004e600080011ff */
[----:B---3--:R-:W-:Y:S05]  /*9390*/  @!P0 NANOSLEEP.SYNCS 0x989680 ;  /* 0x009896800000895d */ /* 0x008fea0003900000 */
[----:B------:R-:W3:Y:S02]  /*93a0*/  @!P0 SYNCS.PHASECHK.TRANS64 P0, [R5+URZ+0x8], R6 ;  /* 0x00000806050085a7 */ /* 0x000ee400080010ff */
[----:B---3--:R-:W-:Y:S05]  /*93b0*/  @!P0 BRA `(.L_x_63) ;  /* 0xfffffffc00ec8947 */ /* 0x008fea000383ffff */
[----:B------:R-:W-:Y:S05]  /*93c0*/  BRA `(.L_x_62) ;  /* 0xffffff9c00d87947 */ /* 0x000fea000383ffff */
.L_x_65:
[----:B------:R-:W-:Y:S01]  /*93d0*/  BSSY B0, `(.L_x_167) ;  /* 0x0000006000007945 */ /* 0x000fe20003800000 */
[----:B------:R-:W-:-:S07]  /*93e0*/  MOV R15, 0xffffffff ;  /* 0xffffffff000f7802 */ /* 0x000fce0000000f00 */
[----:B-12--5:R-:W-:Y:S05]  /*93f0*/  WARPSYNC.COLLECTIVE R15, `(.L_x_168) ;  /* 0x000000000f0c7348 */ /* 0x026fea0003c00000 */
[----:B------:R-:W-:Y:S02]  /*9400*/  ELECT P6, UR79, PT ;  /* 0x00000000004f782f */ /* 0x000fe400038c0000 */
[----:B------:R-:W-:Y:S01]  /*9410*/  MOV R14, UR79 ;  /* 0x0000004f000e7c02 */ /* 0x000fe20008000f00 */
[----:B-12--5:R-:W-:Y:S10]  /*9420*/  ENDCOLLECTIVE ;  /* 0x000000000000791b */ /* 0x026ff40003800000 */
.L_x_168:
[----:B------:R-:W-:Y:S05]  /*9430*/  BSYNC B0 ;  /* 0x0000000000007941 */ /* 0x000fea0003800000 */
.L_x_167:
[----:B------:R-:W-:Y:S05]  /*9440*/  BRA `(.L_x_169) ;  /* 0xffffffa000087947 */ /* 0x000fea000383ffff */
.L_x_67:
[----:B--2---:R-:W-:-:S04]  /*9450*/  MOV R0, UR5 ;  /* 0x0000000500007c02 */ /* 0x004fc80008000f00 */
[----:B------:R2:W3:Y:S03]  /*9460*/  SYNCS.PHASECHK.TRANS64.TRYWAIT P0, [R0+URZ+0x8], R4 ;  /* 0x00000804000075a7 */ /* 0x0004e600080011ff */
[----:B---3--:R-:W-:Y:S05]  /*9470*/  @!P0 NANOSLEEP.SYNCS 0x989680 ;  /* 0x009896800000895d */ /* 0x008fea0003900000 */
[----:B------:R-:W3:Y:S02]  /*9480*/  @!P0 SYNCS.PHASECHK.TRANS64 P0, [R0+URZ+0x8], R4 ;  /* 0x00000804000085a7 */ /* 0x000ee400080010ff */
[----:B---3--:R-:W-:Y:S05]  /*9490*/  @!P0 BRA `(.L_x_67) ;  /* 0xfffffffc00ec8947 */ /* 0x008fea000383ffff */
[----:B------:R-:W-:Y:S05]  /*94a0*/  BRA `(.L_x_66) ;  /* 0xffffffa0000c7947 */ /* 0x000fea000383ffff */
.L_x_68:
[----:B-1----:R1:W2:Y:S02]  /*94b0*/  SYNCS.PHASECHK.TRANS64.TRYWAIT P0, [R0+URZ+0xa0], R4 ;  /* 0x0000a004000075a7 */ /* 0x0022a400080011ff */
[----:B--2---:R-:W-:Y:S05]  /*94c0*/  @!P0 NANOSLEEP.SYNCS 0x989680 ;  /* 0x009896800000895d */ /* 0x004fea0003900000 */
[----:B------:R-:W2:Y:S02]  /*94d0*/  @!P0 SYNCS.PHASECHK.TRANS64 P0, [R0+URZ+0xa0], R4 ;  /* 0x0000a004000085a7 */ /* 0x000ea400080010ff */
[----:B--2---:R-:W-:Y:S05]  /*94e0*/  @!P0 BRA `(.L_x_68) ;  /* 0xfffffffc00f08947 */ /* 0x004fea000383ffff */
[----:B------:R-:W-:Y:S05]  /*94f0*/  BRA `(.L_x_170) ;  /* 0xffffffa000f87947 */ /* 0x000fea000383ffff */
.L_x_70:
[----:B------:R-:W-:-:S07]  /*9500*/  MOV R0, UR31 ;  /* 0x0000001f00007c02 */ /* 0x000fce0008000f00 */
.L_x_171:
[----:B-1----:R1:W2:Y:S02]  /*9510*/  SYNCS.PHASECHK.TRANS64.TRYWAIT P0, [R0+URZ+0xe0], R4 ;  /* 0x0000e004000075a7 */ /* 0x0022a400080011ff */
[----:B--2---:R-:W-:Y:S05]  /*9520*/  @!P0 NANOSLEEP.SYNCS 0x989680 ;  /* 0x009896800000895d */ /* 0x004fea0003900000 */
[----:B------:R-:W2:Y:S02]  /*9530*/  @!P0 SYNCS.PHASECHK.TRANS64 P0, [R0+URZ+0xe0], R4 ;  /* 0x0000e004000085a7 */ /* 0x000ea400080010ff */
[----:B--2---:R-:W-:Y:S05]  /*9540*/  @!P0 BRA `(.L_x_171) ;  /* 0xfffffffc00f08947 */ /* 0x004fea000383ffff */
[----:B------:R-:W-:Y:S05]  /*9550*/  BRA `(.L_x_172) ;  /* 0xffffffa400447947 */ /* 0x000fea000383ffff */
.L_x_73:
[----:B------:R-:W-:Y:S07]  /*9560*/  MOV R0, UR5 ;  /* 0x0000000500007c02 */ /* 0x000fee0008000f00 */
.L_x_173:
[----:B-1----:R1:W2:Y:S02]  /*9570*/  SYNCS.PHASECHK.TRANS64.TRYWAIT P0, [R0+URZ], R4 ;  /* 0x00000004000075a7 */ /* 0x0022a400080011ff */
[----:B--2---:R-:W-:Y:S05]  /*9580*/  @!P0 NANOSLEEP.SYNCS 0x989680 ;  /* 0x009896800000895d */ /* 0x004fea0003900000 */
[----:B------:R-:W2:Y:S02]  /*9590*/  @!P0 SYNCS.PHASECHK.TRANS64 P0, [R0+URZ], R4 ;  /* 0x00000004000085a7 */ /* 0x000ea400080010ff */
[----:B--2---:R-:W-:Y:S05]  /*95a0*/  @!P0 BRA `(.L_x_173) ;  /* 0xfffffffc00f08947 */ /* 0x004fea000383ffff */
[----:B------:R-:W-:Y:S05]  /*95b0*/  BRA `(.L_x_72) ;  /* 0xffffffa400587947 */ /* 0x000fea000383ffff */
.L_x_77:
[----:B-1----:R-:W-:-:S07]  /*95c0*/  MOV R0, UR4 ;  /* 0x0000000400007c02 */ /* 0x002fce0008000f00 */
.L_x_174:
[----:B-1----:R1:W2:Y:S02]  /*95d0*/  SYNCS.PHASECHK.TRANS64.TRYWAIT P0, [R0+URZ], R2 ;  /* 0x00000002000075a7 */ /* 0x0022a400080011ff */
[----:B--2---:R-:W-:Y:S05]  /*95e0*/  @!P0 NANOSLEEP.SYNCS 0x989680 ;  /* 0x009896800000895d */ /* 0x004fea0003900000 */
[----:B------:R-:W2:Y:S02]  /*95f0*/  @!P0 SYNCS.PHASECHK.TRANS64 P0, [R0+URZ], R2 ;  /* 0x00000002000085a7 */ /* 0x000ea400080010ff */
[----:B--2---:R-:W-:Y:S05]  /*9600*/  @!P0 BRA `(.L_x_174) ;  /* 0xfffffffc00f08947 */ /* 0x004fea000383ffff */
[----:B------:R-:W-:Y:S05]  /*9610*/  BRA `(.L_x_175) ;  /* 0xffffffa8004c7947 */ /* 0x000fea000383ffff */
.L_x_78:
[----:B------:R-:W-:-:S07]  /*9620*/  MOV R0, UR5 ;  /* 0x0000000500007c02 */ /* 0x000fce0008000f00 */
.L_x_176:
[----:B-1----:R1:W2:Y:S02]  /*9630*/  SYNCS.PHASECHK.TRANS64.TRYWAIT P0, [R0+URZ], R3 ;  /* 0x00000003000075a7 */ /* 0x0022a400080011ff */
[----:B--2---:R-:W-:Y:S05]  /*9640*/  @!P0 NANOSLEEP.SYNCS 0x989680 ;  /* 0x009896800000895d */ /* 0x004fea0003900000 */
[----:B------:R-:W2:Y:S02]  /*9650*/  @!P0 SYNCS.PHASECHK.TRANS64 P0, [R0+URZ], R3 ;  /* 0x00000003000085a7 */ /* 0x000ea400080010ff */
[----:B--2---:R-:W-:Y:S05]  /*9660*/  @!P0 BRA `(.L_x_176) ;  /* 0xfffffffc00f08947 */ /* 0x004fea000383ffff */
[----:B------:R-:W-:Y:S05]  /*9670*/  BRA `(.L_x_177) ;  /* 0xffffffa800587947 */ /* 0x000fea000383ffff */
.L_x_79:
[----:B------:R-:W-:-:S07]  /*9680*/  MOV R0, UR5 ;  /* 0x0000000500007c02 */ /* 0x000fce0008000f00 */
.L_x_178:
[----:B-1----:R1:W2:Y:S02]  /*9690*/  SYNCS.PHASECHK.TRANS64.TRYWAIT P0, [R0+URZ], R3 ;  /* 0x00000003000075a7 */ /* 0x0022a400080011ff */
[----:B--2---:R-:W-:Y:S05]  /*96a0*/  @!P0 NANOSLEEP.SYNCS 0x989680 ;  /* 0x009896800000895d */ /* 0x004fea0003900000 */
[----:B------:R-:W2:Y:S02]  /*96b0*/  @!P0 SYNCS.PHASECHK.TRANS64 P0, [R0+URZ], R3 ;  /* 0x00000003000085a7 */ /* 0x000ea400080010ff */
[----:B--2---:R-:W-:Y:S05]  /*96c0*/  @!P0 BRA `(.L_x_178) ;  /* 0xfffffffc00f08947 */ /* 0x004fea000383ffff */
[----:B------:R-:W-:Y:S05]  /*96d0*/  BRA `(.L_x_179) ;  /* 0xffffffa800647947 */ /* 0x000fea000383ffff */
.L_x_82:
[----:B------:R-:W-:-:S07]  /*96e0*/  MOV R0, UR26 ;  /* 0x0000001a00007c02 */ /* 0x000fce0008000f00 */
.L_x_180:
[----:B-1----:R1:W2:Y:S02]  /*96f0*/  SYNCS.PHASECHK.TRANS64.TRYWAIT P1, [R0+URZ+0x120], R2 ;  /* 0x00012002000075a7 */ /* 0x0022a400080211ff */
[----:B--2---:R-:W-:Y:S05]  /*9700*/  @!P1 NANOSLEEP.SYNCS 0x989680 ;  /* 0x009896800000995d */ /* 0x004fea0003900000 */
[----:B------:R-:W2:Y:S02]  /*9710*/  @!P1 SYNCS.PHASECHK.TRANS64 P1, [R0+URZ+0x120], R2 ;  /* 0x00012002000095a7 */ /* 0x000ea400080210ff */
[----:B--2---:R-:W-:Y:S05]  /*9720*/  @!P1 BRA `(.L_x_180) ;  /* 0xfffffffc00f09947 */ /* 0x004fea000383ffff */
[----:B------:R-:W-:Y:S05]  /*9730*/  BRA `(.L_x_181) ;  /* 0xffffffa800b07947 */ /* 0x000fea000383ffff */
.L_x_87:
[----:B--2---:R2:W3:Y:S02]  /*9740*/  SYNCS.PHASECHK.TRANS64.TRYWAIT P0, [R8+URZ+0xa0], R0 ;  /* 0x0000a000080075a7 */ /* 0x0044e400080011ff */
[----:B---3--:R-:W-:Y:S05]  /*9750*/  @!P0 NANOSLEEP.SYNCS 0x989680 ;  /* 0x009896800000895d */ /* 0x008fea0003900000 */
[----:B------:R-:W3:Y:S02]  /*9760*/  @!P0 SYNCS.PHASECHK.TRANS64 P0, [R8+URZ+0xa0], R0 ;  /* 0x0000a000080085a7 */ /* 0x000ee400080010ff */
[----:B---3--:R-:W-:Y:S05]  /*9770*/  @!P0 BRA `(.L_x_87) ;  /* 0xfffffffc00f08947 */ /* 0x008fea000383ffff */
[----:B------:R-:W-:Y:S05]  /*9780*/  BRA `(.L_x_182) ;  /* 0xffffffac00e87947 */ /* 0x000fea000383ffff */
.L_x_90:
[----:B--2---:R-:W-:Y:S07]  /*9790*/  MOV R0, UR21 ;  /* 0x0000001500007c02 */ /* 0x004fee0008000f00 */
.L_x_183:
[----:B--2---:R2:W3:Y:S02]  /*97a0*/  SYNCS.PHASECHK.TRANS64.TRYWAIT P1, [R0+URZ+0x98], R2 ;  /* 0x00009802000075a7 */ /* 0x0044e400080211ff */
[----:B---3--:R-:W-:Y:S05]  /*97b0*/  @!P1 NANOSLEEP.SYNCS 0x989680 ;  /* 0x009896800000995d */ /* 0x008fea0003900000 */
[----:B------:R-:W3:Y:S02]  /*97c0*/  @!P1 SYNCS.PHASECHK.TRANS64 P1, [R0+URZ+0x98], R2 ;  /* 0x00009802000095a7 */ /* 0x000ee400080210ff */
[----:B---3--:R-:W-:Y:S05]  /*97d0*/  @!P1 BRA `(.L_x_183) ;  /* 0xfffffffc00f09947 */ /* 0x008fea000383ffff */
[----:B------:R-:W-:Y:S05]  /*97e0*/  BRA `(.L_x_89) ;  /* 0xffffffb400647947 */ /* 0x000fea000383ffff */
.L_x_93:
[----:B--2---:R-:W-:Y:S07]  /*97f0*/  MOV R0, UR21 ;  /* 0x0000001500007c02 */ /* 0x004fee0008000f00 */
.L_x_184:
[----:B--2---:R2:W3:Y:S02]  /*9800*/  SYNCS.PHASECHK.TRANS64.TRYWAIT P0, [R0+URZ+0x70], R4 ;  /* 0x00007004000075a7 */ /* 0x0044e400080011ff */
[----:B---3--:R-:W-:Y:S05]  /*9810*/  @!P0 NANOSLEEP.SYNCS 0x989680 ;  /* 0x009896800000895d */ /* 0x008fea0003900000 */
[----:B------:R-:W3:Y:S02]  /*9820*/  @!P0 SYNCS.PHASECHK.TRANS64 P0, [R0+URZ+0x70], R4 ;  /* 0x00007004000085a7 */ /* 0x000ee400080010ff */
[----:B---3--:R-:W-:Y:S05]  /*9830*/  @!P0 BRA `(.L_x_184) ;  /* 0xfffffffc00f08947 */ /* 0x008fea000383ffff */
[----:B------:R-:W-:Y:S05]  /*9840*/  BRA `(.L_x_185) ;  /* 0xffffffb400bc7947 */ /* 0x000fea000383ffff */
.L_x_94:
[----:B------:R-:W-:Y:S07]  /*9850*/  MOV R0, UR21 ;  /* 0x0000001500007c02 */ /* 0x000fee0008000f00 */
.L_x_186:
[----:B--2---:R2:W3:Y:S02]  /*9860*/  SYNCS.PHASECHK.TRANS64.TRYWAIT P0, [R0+URZ+0x78], R4 ;  /* 0x00007804000075a7 */ /* 0x0044e400080011ff */
[----:B---3--:R-:W-:Y:S05]  /*9870*/  @!P0 NANOSLEEP.SYNCS 0x989680 ;  /* 0x009896800000895d */ /* 0x008fea0003900000 */
[----:B------:R-:W3:Y:S02]  /*9880*/  @!P0 SYNCS.PHASECHK.TRANS64 P0, [R0+URZ+0x78], R4 ;  /* 0x00007804000085a7 */ /* 0x000ee400080010ff */
[----:B---3--:R-:W-:Y:S05]  /*9890*/  @!P0 BRA `(.L_x_186) ;  /* 0xfffffffc00f08947 */ /* 0x008fea000383ffff */
[----:B------:R-:W-:Y:S05]  /*98a0*/  BRA `(.L_x_187) ;  /* 0xffffffb800187947 */ /* 0x000fea000383ffff */
.L_x_95:
[----:B------:R-:W-:Y:S07]  /*98b0*/  MOV R0, UR21 ;  /* 0x0000001500007c02 */ /* 0x000fee0008000f00 */
.L_x_188:
[----:B--2---:R2:W3:Y:S02]  /*98c0*/  SYNCS.PHASECHK.TRANS64.TRYWAIT P0, [R0+URZ+0x80], R4 ;  /* 0x00008004000075a7 */ /* 0x0044e400080011ff */
[----:B---3--:R-:W-:Y:S05]  /*98d0*/  @!P0 NANOSLEEP.SYNCS 0x989680 ;  /* 0x009896800000895d */ /* 0x008fea0003900000 */
[----:B------:R-:W3:Y:S02]  /*98e0*/  @!P0 SYNCS.PHASECHK.TRANS64 P0, [R0+URZ+0x80], R4 ;  /* 0x00008004000085a7 */ /* 0x000ee400080010ff */
[----:B---3--:R-:W-:Y:S05]  /*98f0*/  @!P0 BRA `(.L_x_188) ;  /* 0xfffffffc00f08947 */ /* 0x008fea000383ffff */
[----:B------:R-:W-:Y:S05]  /*9900*/  BRA `(.L_x_189) ;  /* 0xffffffb800787947 */ /* 0x000fea000383ffff */
.L_x_96:
[----:B------:R-:W-:Y:S07]  /*9910*/  MOV R0, UR21 ;  /* 0x0000001500007c02 */ /* 0x000fee0008000f00 */
.L_x_190:
[----:B--2---:R2:W3:Y:S02]  /*9920*/  SYNCS.PHASECHK.TRANS64.TRYWAIT P0, [R0+URZ+0x88], R4 ;  /* 0x00008804000075a7 */ /* 0x0044e400080011ff */
[----:B---3--:R-:W-:Y:S05]  /*9930*/  @!P0 NANOSLEEP.SYNCS 0x989680 ;  /* 0x009896800000895d */ /* 0x008fea0003900000 */
[----:B------:R-:W3:Y:S02]  /*9940*/  @!P0 SYNCS.PHASECHK.TRANS64 P0, [R0+URZ+0x88], R4 ;  /* 0x00008804000085a7 */ /* 0x000ee400080010ff */
[----:B---3--:R-:W-:Y:S05]  /*9950*/  @!P0 BRA `(.L_x_190) ;  /* 0xfffffffc00f08947 */ /* 0x008fea000383ffff */
[----:B------:R-:W-:Y:S05]  /*9960*/  BRA `(.L_x_191) ;  /* 0xffffffb800e07947 */ /* 0x000fea000383ffff */
.L_x_98:
[----:B------:R-:W-:-:S07]  /*9970*/  MOV R0, UR21 ;  /* 0x0000001500007c02 */ /* 0x000fce0008000f00 */
.L_x_192:
[----:B---3--:R3:W4:Y:S02]  /*9980*/  SYNCS.PHASECHK.TRANS64.TRYWAIT P0, [R0+URZ+0x70], R2 ;  /* 0x00007002000075a7 */ /* 0x00872400080011ff */
[----:B----4-:R-:W-:Y:S05]  /*9990*/  @!P0 NANOSLEEP.SYNCS 0x989680 ;  /* 0x009896800000895d */ /* 0x010fea0003900000 */
[----:B------:R-:W4:Y:S02]  /*99a0*/  @!P0 SYNCS.PHASECHK.TRANS64 P0, [R0+URZ+0x70], R2 ;  /* 0x00007002000085a7 */ /* 0x000f2400080010ff */
[----:B----4-:R-:W-:Y:S05]  /*99b0*/  @!P0 BRA `(.L_x_192) ;  /* 0xfffffffc00f08947 */ /* 0x010fea000383ffff */
[----:B------:R-:W-:Y:S05]  /*99c0*/  BRA `(.L_x_193) ;  /* 0xffffffbc006c7947 */ /* 0x000fea000383ffff */
.L_x_99:
[----:B---3--:R-:W-:-:S07]  /*99d0*/  MOV R0, UR21 ;  /* 0x0000001500007c02 */ /* 0x008fce0008000f00 */
.L_x_194:
[----:B---3--:R3:W4:Y:S02]  /*99e0*/  SYNCS.PHASECHK.TRANS64.TRYWAIT P0, [R0+URZ+0x78], R2 ;  /* 0x00007802000075a7 */ /* 0x00872400080011ff */
[----:B----4-:R-:W-:Y:S05]  /*99f0*/  @!P0 NANOSLEEP.SYNCS 0x989680 ;  /* 0x009896800000895d */ /* 0x010fea0003900000 */
[----:B------:R-:W4:Y:S02]  /*9a00*/  @!P0 SYNCS.PHASECHK.TRANS64 P0, [R0+URZ+0x78], R2 ;  /* 0x00007802000085a7 */ /* 0x000f2400080010ff */
[----:B----4-:R-:W-:Y:S05]  /*9a10*/  @!P0 BRA `(.L_x_194) ;  /* 0xfffffffc00f08947 */ /* 0x010fea000383ffff */
[----:B------:R-:W-:Y:S05]  /*9a20*/  BRA `(.L_x_195) ;  /* 0xffffffbc005c7947 */ /* 0x000fea000383ffff */
.L_x_100:
[----:B---3--:R-:W-:-:S07]  /*9a30*/  MOV R0, UR21 ;  /* 0x0000001500007c02 */ /* 0x008fce0008000f00 */
.L_x_196:
[----:B---3--:R3:W4:Y:S02]  /*9a40*/  SYNCS.PHASECHK.TRANS64.TRYWAIT P0, [R0+URZ+0x80], R2 ;  /* 0x00008002000075a7 */ /* 0x00872400080011ff */
[----:B----4-:R-:W-:Y:S05]  /*9a50*/  @!P0 NANOSLEEP.SYNCS 0x989680 ;  /* 0x009896800000895d */ /* 0x010fea0003900000 */
[----:B------:R-:W4:Y:S02]  /*9a60*/  @!P0 SYNCS.PHASECHK.TRANS64 P0, [R0+URZ+0x80], R2 ;  /* 0x00008002000085a7 */ /* 0x000f2400080010ff */
[----:B----4-:R-:W-:Y:S05]  /*9a70*/  @!P0 BRA `(.L_x_196) ;  /* 0xfffffffc00f08947 */ /* 0x010fea000383ffff */
[----:B------:R-:W-:Y:S05]  /*9a80*/  BRA `(.L_x_197) ;  /* 0xffffffbc004c7947 */ /* 0x000fea000383ffff */
.L_x_102:
[----:B-1----:R1:W2:Y:S02]  /*9a90*/  SYNCS.PHASECHK.TRANS64.TRYWAIT P0, [R3+URZ+0xa0], R0 ;  /* 0x0000a000030075a7 */ /* 0x0022a400080011ff */
[----:B--2---:R-:W-:Y:S05]  /*9aa0*/  @!P0 NANOSLEEP.SYNCS 0x989680 ;  /* 0x009896800000895d */ /* 0x004fea0003900000 */
[----:B------:R-:W2:Y:S02]  /*9ab0*/  @!P0 SYNCS.PHASECHK.TRANS64 P0, [R3+URZ+0xa0], R0 ;  /* 0x0000a000030085a7 */ /* 0x000ea400080010ff */
[----:B--2---:R-:W-:Y:S05]  /*9ac0*/  @!P0 BRA `(.L_x_102) ;  /* 0xfffffffc00f08947 */ /* 0x004fea000383ffff */
[----:B------:R-:W-:Y:S05]  /*9ad0*/  BRA `(.L_x_198) ;  /* 0xffffffc000187947 */ /* 0x000fea000383ffff */
.L_x_113:
[----:B-1----:R-:W-:Y:S04]  /*9ae0*/  MOV R2, UR43 ;  /* 0x0000002b00027c02 */ /* 0x002fe80008000f00 */
[----:B------:R1:W2:Y:S03]  /*9af0*/  SYNCS.PHASECHK.TRANS64.TRYWAIT P1, [R2+URZ+0x50], R3 ;  /* 0x00005003020075a7 */ /* 0x0002a600080211ff */
[----:B--2---:R-:W-:Y:S05]  /*9b00*/  @!P1 NANOSLEEP.SYNCS 0x989680 ;  /* 0x009896800000995d */ /* 0x004fea0003900000 */
[----:B------:R-:W2:Y:S02]  /*9b10*/  @!P1 SYNCS.PHASECHK.TRANS64 P1, [R2+URZ+0x50], R3 ;  /* 0x00005003020095a7 */ /* 0x000ea400080210ff */
[----:B--2---:R-:W-:Y:S05]  /*9b20*/  @!P1 BRA `(.L_x_113) ;  /* 0xfffffffc00ec9947 */ /* 0x004fea000383ffff */
[----:B------:R-:W-:Y:S05]  /*9b30*/  BRA `(.L_x_112) ;  /* 0xffffffcc00847947 */ /* 0x000fea000383ffff */
.L_x_115:
[----:B-1----:R1:W4:Y:S02]  /*9b40*/  SYNCS.PHASECHK.TRANS64.TRYWAIT P0, [R53+URZ+0xc0], R0 ;  /* 0x0000c000350075a7 */ /* 0x00232400080011ff */
[----:B----4-:R-:W-:Y:S05]  /*9b50*/  @!P0 NANOSLEEP.SYNCS 0x989680 ;  /* 0x009896800000895d */ /* 0x010fea0003900000 */
[----:B------:R-:W4:Y:S02]  /*9b60*/  @!P0 SYNCS.PHASECHK.TRANS64 P0, [R53+URZ+0xc0], R0 ;  /* 0x0000c000350085a7 */ /* 0x000f2400080010ff */
[----:B----4-:R-:W-:Y:S05]  /*9b70*/  @!P0 BRA `(.L_x_115) ;  /* 0xfffffffc00f08947 */ /* 0x010fea000383ffff */
[----:B------:R-:W-:Y:S05]  /*9b80*/  BRA `(.L_x_114) ;  /* 0xffffffcc00a47947 */ /* 0x000fea000383ffff */
.L_x_124:
[----:B--2---:R2:W3:Y:S02]  /*9b90*/  SYNCS.PHASECHK.TRANS64.TRYWAIT P0, [R2+URZ+0x50], R0 ;  /* 0x00005000020075a7 */ /* 0x0044e400080011ff */
[----:B---3--:R-:W-:Y:S05]  /*9ba0*/  @!P0 NANOSLEEP.SYNCS 0x989680 ;  /* 0x009896800000895d */ /* 0x008fea0003900000 */
[----:B------:R-:W3:Y:S02]  /*9bb0*/  @!P0 SYNCS.PHASECHK.TRANS64 P0, [R2+URZ+0x50], R0 ;  /* 0x00005000020085a7 */ /* 0x000ee400080010ff */
[----:B---3--:R-:W-:Y:S05]  /*9bc0*/  @!P0 BRA `(.L_x_124) ;  /* 0xfffffffc00f08947 */ /* 0x008fea000383ffff */
[----:B------:R-:W-:Y:S05]  /*9bd0*/  BRA `(.L_x_123) ;  /* 0xffffffd400b47947 */ /* 0x000fea000383ffff */
.L_x_132:
[----:B--2---:R2:W3:Y:S02]  /*9be0*/  SYNCS.PHASECHK.TRANS64.TRYWAIT P0, [R2+URZ+0x50], R4 ;  /* 0x00005004020075a7 */ /* 0x0044e400080011ff */
[----:B---3--:R-:W-:Y:S05]  /*9bf0*/  @!P0 NANOSLEEP.SYNCS 0x989680 ;  /* 0x009896800000895d */ /* 0x008fea0003900000 */
[----:B------:R-:W3:Y:S02]  /*9c00*/  @!P0 SYNCS.PHASECHK.TRANS64 P0, [R2+URZ+0x50], R4 ;  /* 0x00005004020085a7 */ /* 0x000ee400080010ff */
[----:B---3--:R-:W-:Y:S05]  /*9c10*/  @!P0 BRA `(.L_x_132) ;  /* 0xfffffffc00f08947 */ /* 0x008fea000383ffff */
[----:B------:R-:W-:Y:S05]  /*9c20*/  BRA `(.L_x_131) ;  /* 0xffffffdc00d47947 */ /* 0x000fea000383ffff */
.L_x_140:
[----:B--2---:R2:W3:Y:S02]  /*9c30*/  SYNCS.PHASECHK.TRANS64.TRYWAIT P0, [R3+URZ+0x50], R0 ;  /* 0x00005000030075a7 */ /* 0x0044e400080011ff */
[----:B---3--:R-:W-:Y:S05]  /*9c40*/  @!P0 NANOSLEEP.SYNCS 0x989680 ;  /* 0x009896800000895d */ /* 0x008fea0003900000 */
[----:B------:R-:W3:Y:S02]  /*9c50*/  @!P0 SYNCS.PHASECHK.TRANS64 P0, [R3+URZ+0x50], R0 ;  /* 0x00005000030085a7 */ /* 0x000ee400080010ff */
[----:B---3--:R-:W-:Y:S05]  /*9c60*/  @!P0 BRA `(.L_x_140) ;  /* 0xfffffffc00f08947 */ /* 0x008fea000383ffff */
[----:B------:R-:W-:Y:S05]  /*9c70*/  BRA `(.L_x_139) ;  /* 0xffffffe400f47947 */ /* 0x000fea000383ffff */
        .weak           $__internal_0_$__cuda_sm10x_tcgen05_guardrail_trap_col_being_dealloced_not_returned_by_alloc
        .type           $__internal_0_$__cuda_sm10x_tcgen05_guardrail_trap_col_being_dealloced_not_returned_by_alloc,@function
        .size           $__internal_0_$__cuda_sm10x_tcgen05_guardrail_trap_col_being_dealloced_not_returned_by_alloc,($__internal_1_$__cuda_sm10x_tcgen05_guardrail_trap_phase_invalid_during_alloc - $__internal_0_$__cuda_sm10x_tcgen05_guardrail_trap_col_being_dealloced_not_returned_by_alloc)
$__internal_0_$__cuda_sm10x_tcgen05_guardrail_trap_col_being_dealloced_not_returned_by_alloc:
[----:B------:R-:W-:Y:S05]  /*9c80*/  BPT.TRAP 0x1 ;  /* 0x000000040000795c */ /* 0x000fea0000300000 */
[----:B------:R-:W-:-:S04]  /*9c90*/  HFMA2 R3, -RZ, RZ, 0, 0 ;  /* 0x00000000ff037431 */ /* 0x000fc800000001ff */
[----:B------:R-:W-:Y:S05]  /*9ca0*/  RET.REL.NODEC R2 `(_ZN7cutlass13device_kernelINS_4gemm6kernel13GemmUniversalIN4cute5tupleIJiiiiEEENS1_10collective13CollectiveMmaINS1_35MainloopSm100TmaUmmaWarpSpecializedILi5ELi2ELi4ENS5_IJNS4_1CILi4EEENSA_ILi1EEESC_EEEEENS5_IJNSA_ILi128EEESF_NSA_ILi64EEEEEENS_6half_tENS5_IJlSC_lEEESI_SJ_NS4_8TiledMMAINS4_8MMA_AtomIJNS4_26SM100_MMA_F16BF16_2x1SM_SSISI_SI_fLi128ELi128ELNS4_4UMMA5MajorE0ELSO_0ELNSN_7ScaleInE0ELSP_0EEEEEENS4_6LayoutINS5_IJSC_SC_SC_EEENS5_IJNSA_ILi0EEESU_SU_EEEEENS5_IJNS4_10UnderscoreESX_SX_EEEEENS4_18SM100_TMA_2SM_LOADENS4_14ComposedLayoutINS4_7SwizzleILi3ELi4ELi3EEENS4_18smem_ptr_flag_bitsILi16EEENSS_INS5_IJNSA_ILi8EEESG_EEENS5_IJSG_SC_EEEEEEEvNS4_8identityENS4_28SM100_TMA_2SM_LOAD_MULTICASTES1A_vS1B_EENS_8epilogue10collective18CollectiveEpilogueINS1E_23Sm100TmaWarpSpecializedILi4ELi2ELi16ELb1ELb0EEEJNS5_IJSG_SF_SG_EEENS5_IJNSS_ISG_SC_EENSS_INS5_IJNSA_ILi16EEENSA_ILi2EEEEEENS5_IJSC_SG_EEEEEEEESI_SJ_SI_SJ_NS1E_6fusion15FusionCallbacksIS1I_NS1R_17LinearCombinationISI_fSI_fLNS_15FloatRoundStyleE2EEES1J_S1Q_JEEENS4_5SM1004TMEM4LOAD26SM100_TMEM_LOAD_32dp32b16xENS4_13SM90_TMA_LOADENS11_INS12_ILi1ELi4ELi3EEES15_NSS_INS5_IJS16_S1L_EEENS5_IJS1L_SC_EEEEEEENS4_39AutoVectorizingCopyWithAssumedAlignmentILi128EEENS4_14SM90_TMA_STOREES26_S28_S28_EEEvvEEEEvNT_6ParamsE) ;  /* 0xffffff6002d47950 */ /* 0x000fea0003c3ffff */
        .weak           $__internal_1_$__cuda_sm10x_tcgen05_guardrail_trap_phase_invalid_during_alloc
        .type           $__internal_1_$__cuda_sm10x_tcgen05_guardrail_trap_phase_invalid_during_alloc,@function
        .size           $__internal_1_$__cuda_sm10x_tcgen05_guardrail_trap_phase_invalid_during_alloc,($__internal_2_$__cuda_sm10x_tcgen05_guardrail_trap_unallocated_columns_being_dealloced - $__internal_1_$__cuda_sm10x_tcgen05_guardrail_trap_phase_invalid_during_alloc)
$__internal_1_$__cuda_sm10x_tcgen05_guardrail_trap_phase_invalid_during_alloc:
[----:B------:R-:W-:Y:S05]  /*9cb0*/  BPT.TRAP 0x1 ;  /* 0x000000040000795c */ /* 0x000fea0000300000 */
[----:B------:R-:W-:-:S04]  /*9cc0*/  MOV R5, 0x0 ;  /* 0x0000000000057802 */ /* 0x000fc80000000f00 */
[----:B------:R-:W-:Y:S05]  /*9cd0*/  RET.REL.NODEC R4 `(_ZN7cutlass13device_kernelINS_4gemm6kernel13GemmUniversalIN4cute5tupleIJiiiiEEENS1_10collective13CollectiveMmaINS1_35MainloopSm100TmaUmmaWarpSpecializedILi5ELi2ELi4ENS5_IJNS4_1CILi4EEENSA_ILi1EEESC_EEEEENS5_IJNSA_ILi128EEESF_NSA_ILi64EEEEEENS_6half_tENS5_IJlSC_lEEESI_SJ_NS4_8TiledMMAINS4_8MMA_AtomIJNS4_26SM100_MMA_F16BF16_2x1SM_SSISI_SI_fLi128ELi128ELNS4_4UMMA5MajorE0ELSO_0ELNSN_7ScaleInE0ELSP_0EEEEEENS4_6LayoutINS5_IJSC_SC_SC_EEENS5_IJNSA_ILi0EEESU_SU_EEEEENS5_IJNS4_10UnderscoreESX_SX_EEEEENS4_18SM100_TMA_2SM_LOADENS4_14ComposedLayoutINS4_7SwizzleILi3ELi4ELi3EEENS4_18smem_ptr_flag_bitsILi16EEENSS_INS5_IJNSA_ILi8EEESG_EEENS5_IJSG_SC_EEEEEEEvNS4_8identityENS4_28SM100_TMA_2SM_LOAD_MULTICASTES1A_vS1B_EENS_8epilogue10collective18CollectiveEpilogueINS1E_23Sm100TmaWarpSpecializedILi4ELi2ELi16ELb1ELb0EEEJNS5_IJSG_SF_SG_EEENS5_IJNSS_ISG_SC_EENSS_INS5_IJNSA_ILi16EEENSA_ILi2EEEEEENS5_IJSC_SG_EEEEEEEESI_SJ_SI_SJ_NS1E_6fusion15FusionCallbacksIS1I_NS1R_17LinearCombinationISI_fSI_fLNS_15FloatRoundStyleE2EEES1J_S1Q_JEEENS4_5SM1004TMEM4LOAD26SM100_TMEM_LOAD_32dp32b16xENS4_13SM90_TMA_LOADENS11_INS12_ILi1ELi4ELi3EEES15_NSS_INS5_IJS16_S1L_EEENS5_IJS1L_SC_EEEEEEENS4_39AutoVectorizingCopyWithAssumedAlignmentILi128EEENS4_14SM90_TMA_STOREES26_S28_S28_EEEvvEEEEvNT_6ParamsE) ;  /* 0xffffff6004c87950 */ /* 0x000fea0003c3ffff */
        .weak           $__internal_2_$__cuda_sm10x_tcgen05_guardrail_trap_unallocated_columns_being_dealloced
        .type           $__internal_2_$__cuda_sm10x_tcgen05_guardrail_trap_unallocated_columns_being_dealloced,@function
        .size           $__internal_2_$__cuda_sm10x_tcgen05_guardrail_trap_unallocated_columns_being_dealloced,(.L_x_200 - $__internal_2_$__cuda_sm10x_tcgen05_guardrail_trap_unallocated_columns_being_dealloced)
$__internal_2_$__cuda_sm10x_tcgen05_guardrail_trap_unallocated_columns_being_dealloced:
[----:B------:R-:W-:Y:S05]  /*9ce0*/  BPT.TRAP 0x1 ;  /* 0x000000040000795c */ /* 0x000fea0000300000 */
[----:B------:R-:W-:-:S04]  /*9cf0*/  HFMA2 R3, -RZ, RZ, 0, 0 ;  /* 0x00000000ff037431 */ /* 0x000fc800000001ff */
[----:B------:R-:W-:Y:S05]  /*9d00*/  RET.REL.NODEC R2 `(_ZN7cutlass13device_kernelINS_4gemm6kernel13GemmUniversalIN4cute5tupleIJiiiiEEENS1_10collective13CollectiveMmaINS1_35MainloopSm100TmaUmmaWarpSpecializedILi5ELi2ELi4ENS5_IJNS4_1CILi4EEENSA_ILi1EEESC_EEEEENS5_IJNSA_ILi128EEESF_NSA_ILi64EEEEEENS_6half_tENS5_IJlSC_lEEESI_SJ_NS4_8TiledMMAINS4_8MMA_AtomIJNS4_26SM100_MMA_F16BF16_2x1SM_SSISI_SI_fLi128ELi128ELNS4_4UMMA5MajorE0ELSO_0ELNSN_7ScaleInE0ELSP_0EEEEEENS4_6LayoutINS5_IJSC_SC_SC_EEENS5_IJNSA_ILi0EEESU_SU_EEEEENS5_IJNS4_10UnderscoreESX_SX_EEEEENS4_18SM100_TMA_2SM_LOADENS4_14ComposedLayoutINS4_7SwizzleILi3ELi4ELi3EEENS4_18smem_ptr_flag_bitsILi16EEENSS_INS5_IJNSA_ILi8EEESG_EEENS5_IJSG_SC_EEEEEEEvNS4_8identityENS4_28SM100_TMA_2SM_LOAD_MULTICASTES1A_vS1B_EENS_8epilogue10collective18CollectiveEpilogueINS1E_23Sm100TmaWarpSpecializedILi4ELi2ELi16ELb1ELb0EEEJNS5_IJSG_SF_SG_EEENS5_IJNSS_ISG_SC_EENSS_INS5_IJNSA_ILi16EEENSA_ILi2EEEEEENS5_IJSC_SG_EEEEEEEESI_SJ_SI_SJ_NS1E_6fusion15FusionCallbacksIS1I_NS1R_17LinearCombinationISI_fSI_fLNS_15FloatRoundStyleE2EEES1J_S1Q_JEEENS4_5SM1004TMEM4LOAD26SM100_TMEM_LOAD_32dp32b16xENS4_13SM90_TMA_LOADENS11_INS12_ILi1ELi4ELi3EEES15_NSS_INS5_IJS16_S1L_EEENS5_IJS1L_SC_EEEEEEENS4_39AutoVectorizingCopyWithAssumedAlignmentILi128EEENS4_14SM90_TMA_STOREES26_S28_S28_EEEvvEEEEvNT_6ParamsE) ;  /* 0xffffff6002bc7950 */ /* 0x000fea0003c3ffff */
.L_x_199:
[----:B------:R-:W-:-:S00]  /*9d10*/  BRA `(.L_x_199) ;  /* 0xfffffffc00fc7947 */ /* 0x000fc0000383ffff */
[----:B------:R-:W-:-:S00]  /*9d20*/  NOP ;  /* 0x0000000000007918 */ /* 0x000fc00000000000 */
        /* <DEDUP_REMOVED lines=13> */
.L_x_200:


//--------------------- .nv.global.init           --------------------------
	.section	.nv.global.init,"aw",@progbits
.nv.global.init:
	.type		$str$27,@object
	.size		$str$27,($str$28 - $str$27)
$str$27:
        /*0000*/ 	.byte	0x28, 0x61, 0x64, 0x64, 0x72, 0x65, 0x73, 0x73, 0x20, 0x26, 0x20, 0x6d, 0x61, 0x73, 0x6b, 0x29
        /*0010*/ 	.byte	0x20, 0x3d, 0x3d, 0x20, 0x30, 0x00
	.type		$str$28,@object
	.size		$str$28,($str$26 - $str$28)
$str$28:
        /*0016*/ 	.byte	0x2f, 0x74, 0x6d, 0x70, 0x2f, 0x63, 0x75, 0x74, 0x6c, 0x61, 0x73, 0x73, 0x5f, 0x73, 0x77, 0x65
        /*0026*/ 	.byte	0x65, 0x70, 0x5f, 0x73, 0x72, 0x63, 0x2f, 0x69, 0x6e, 0x63, 0x6c, 0x75, 0x64, 0x65, 0x2f, 0x63
        /*0036*/ 	.byte	0x75, 0x74, 0x65, 0x2f, 0x70, 0x6f, 0x69, 0x6e, 0x74, 0x65, 0x72, 0x5f, 0x66, 0x6c, 0x61, 0x67
        /*0046*/ 	.byte	0x67, 0x65, 0x64, 0x2e, 0x68, 0x70, 0x70, 0x00
	.type		$str$26,@object
	.size		$str$26,($str$25 - $str$26)
$str$26:
        /*004e*/ 	.byte	0x2f, 0x74, 0x6d, 0x70, 0x2f, 0x63, 0x75, 0x74, 0x6c, 0x61, 0x73, 0x73, 0x5f, 0x73, 0x77, 0x65
        /*005e*/ 	.byte	0x65, 0x70, 0x5f, 0x73, 0x72, 0x63, 0x2f, 0x69, 0x6e, 0x63, 0x6c, 0x75, 0x64, 0x65, 0x2f, 0x63
        /*006e*/ 	.byte	0x75, 0x74, 0x65, 0x2f, 0x61, 0x74, 0x6f, 0x6d, 0x2f, 0x63, 0x6f, 0x70, 0x79, 0x5f, 0x74, 0x72
        /*007e*/ 	.byte	0x61, 0x69, 0x74, 0x73, 0x5f, 0x73, 0x6d, 0x31, 0x30, 0x30, 0x2e, 0x68, 0x70, 0x70, 0x00
	.type		$str$25,@object
	.size		$str$25,(__unnamed_1 - $str$25)
$str$25:
        /*008d*/ 	.byte	0x28, 0x28, 0x75, 0x69, 0x6e, 0x74, 0x33, 0x32, 0x5f, 0x74, 0x28, 0x74, 0x68, 0x72, 0x65, 0x61
        /*009d*/ 	.byte	0x64, 0x49, 0x64, 0x78, 0x2e, 0x78, 0x29, 0x20, 0x2f, 0x20, 0x33, 0x32, 0x29, 0x20, 0x25, 0x20
        /*00ad*/ 	.byte	0x34, 0x29, 0x20, 0x3d, 0x3d, 0x20, 0x28, 0x28, 0x28, 0x74, 0x6d, 0x65, 0x6d, 0x5f, 0x61, 0x64
        /*00bd*/ 	.byte	0x64, 0x72, 0x20, 0x3e, 0x3e, 0x20, 0x31, 0x36, 0x29, 0x20, 0x2f, 0x20, 0x33, 0x32, 0x29, 0x20
        /*00cd*/ 	.byte	0x25, 0x20, 0x34, 0x29, 0x00
	.type		__unnamed_1,@object
	.size		__unnamed_1,(__unnamed_2 - __unnamed_1)
__unnamed_1:
        /*00d2*/ 	.byte	0x61, 0x75, 0x74, 0x6f, 0x20, 0x63, 0x75, 0x74, 0x65, 0x3a, 0x3a, 0x61, 0x73, 0x5f, 0x70, 0x6f
        /* <DEDUP_REMOVED lines=24> */
        /*0262*/ 	.byte	0x34, 0x38, 0x3e, 0x3e, 0x3e, 0x3e, 0x5d, 0x00
	.type		__unnamed_2,@object
	.size		__unnamed_2,(.L_2 - __unnamed_2)
__unnamed_2:
        /* <DEDUP_REMOVED lines=40> */
        /*04ea*/ 	.byte	0x3a, 0x3a, 0x43, 0x3c, 0x30, 0x3e, 0x3e, 0x3e, 0x3e, 0x5d, 0x00
.L_2:


//--------------------- .nv.shared._ZN7cutlass13device_kernelINS_4gemm6kernel13GemmUniversalIN4cute5tupleIJiiiiEEENS1_10collective13CollectiveMmaINS1_35MainloopSm100TmaUmmaWarpSpecializedILi5ELi2ELi4ENS5_IJNS4_1CILi4EEENSA_ILi1EEESC_EEEEENS5_IJNSA_ILi128EEESF_NSA_ILi64EEEEEENS_6half_tENS5_IJlSC_lEEESI_SJ_NS4_8TiledMMAINS4_8MMA_AtomIJNS4_26SM100_MMA_F16BF16_2x1SM_SSISI_SI_fLi128ELi128ELNS4_4UMMA5MajorE0ELSO_0ELNSN_7ScaleInE0ELSP_0EEEEEENS4_6LayoutINS5_IJSC_SC_SC_EEENS5_IJNSA_ILi0EEESU_SU_EEEEENS5_IJNS4_10UnderscoreESX_SX_EEEEENS4_18SM100_TMA_2SM_LOADENS4_14ComposedLayoutINS4_7SwizzleILi3ELi4ELi3EEENS4_18smem_ptr_flag_bitsILi16EEENSS_INS5_IJNSA_ILi8EEESG_EEENS5_IJSG_SC_EEEEEEEvNS4_8identityENS4_28SM100_TMA_2SM_LOAD_MULTICASTES1A_vS1B_EENS_8epilogue10collective18CollectiveEpilogueINS1E_23Sm100TmaWarpSpecializedILi4ELi2ELi16ELb1ELb0EEEJNS5_IJSG_SF_SG_EEENS5_IJNSS_ISG_SC_EENSS_INS5_IJNSA_ILi16EEENSA_ILi2EEEEEENS5_IJSC_SG_EEEEEEEESI_SJ_SI_SJ_NS1E_6fusion15FusionCallbacksIS1I_NS1R_17LinearCombinationISI_fSI_fLNS_15FloatRoundStyleE2EEES1J_S1Q_JEEENS4_5SM1004TMEM4LOAD26SM100_TMEM_LOAD_32dp32b16xENS4_13SM90_TMA_LOADENS11_INS12_ILi1ELi4ELi3EEES15_NSS_INS5_IJS16_S1L_EEENS5_IJS1L_SC_EEEEEEENS4_39AutoVectorizingCopyWithAssumedAlignmentILi128EEENS4_14SM90_TMA_STOREES26_S28_S28_EEEvvEEEEvNT_6ParamsE --------------------------
	.section	.nv.shared._ZN7cutlass13device_kernelINS_4gemm6kernel13GemmUniversalIN4cute5tupleIJiiiiEEENS1_10collective13CollectiveMmaINS1_35MainloopSm100TmaUmmaWarpSpecializedILi5ELi2ELi4ENS5_IJNS4_1CILi4EEENSA_ILi1EEESC_EEEEENS5_IJNSA_ILi128EEESF_NSA_ILi64EEEEEENS_6half_tENS5_IJlSC_lEEESI_SJ_NS4_8TiledMMAINS4_8MMA_AtomIJNS4_26SM100_MMA_F16BF16_2x1SM_SSISI_SI_fLi128ELi128ELNS4_4UMMA5MajorE0ELSO_0ELNSN_7ScaleInE0ELSP_0EEEEEENS4_6LayoutINS5_IJSC_SC_SC_EEENS5_IJNSA_ILi0EEESU_SU_EEEEENS5_IJNS4_10UnderscoreESX_SX_EEEEENS4_18SM100_TMA_2SM_LOADENS4_14ComposedLayoutINS4_7SwizzleILi3ELi4ELi3EEENS4_18smem_ptr_flag_bitsILi16EEENSS_INS5_IJNSA_ILi8EEESG_EEENS5_IJSG_SC_EEEEEEEvNS4_8identityENS4_28SM100_TMA_2SM_LOAD_MULTICASTES1A_vS1B_EENS_8epilogue10collective18CollectiveEpilogueINS1E_23Sm100TmaWarpSpecializedILi4ELi2ELi16ELb1ELb0EEEJNS5_IJSG_SF_SG_EEENS5_IJNSS_ISG_SC_EENSS_INS5_IJNSA_ILi16EEENSA_ILi2EEEEEENS5_IJSC_SG_EEEEEEEESI_SJ_SI_SJ_NS1E_6fusion15FusionCallbacksIS1I_NS1R_17LinearCombinationISI_fSI_fLNS_15FloatRoundStyleE2EEES1J_S1Q_JEEENS4_5SM1004TMEM4LOAD26SM100_TMEM_LOAD_32dp32b16xENS4_13SM90_TMA_LOADENS11_INS12_ILi1ELi4ELi3EEES15_NSS_INS5_IJS16_S1L_EEENS5_IJS1L_SC_EEEEEEENS4_39AutoVectorizingCopyWithAssumedAlignmentILi128EEENS4_14SM90_TMA_STOREES26_S28_S28_EEEvvEEEEvNT_6ParamsE,"aw",@nobits
	.sectionflags	@""
	.align	16
	.zero		1024


//--------------------- .nv.shared.reserved.0     --------------------------
	.section	.nv.shared.reserved.0,"aw",@nobits
	.weak		__nv_reservedSMEM_offset_0_alias
	.size		__nv_reservedSMEM_offset_0_alias, 0, 64
	.other		__nv_reservedSMEM_offset_0_alias,@"STO_CUDA_RESERVED_SHARED STV_DEFAULT"
__nv_reservedSMEM_offset_0_alias:
	.zero		0
.nv.shared.reserved.0:
	.zero		64
	.weak		__nv_reservedSMEM_tcgen05_partition
	.type		__nv_reservedSMEM_tcgen05_partition,@object
	.size		__nv_reservedSMEM_tcgen05_partition,(.L_0 - __nv_reservedSMEM_tcgen05_partition)
__nv_reservedSMEM_tcgen05_partition:
	.zero		32
.L_0:


//--------------------- .nv.global                --------------------------
	.section	.nv.global,"aw",@nobits
.nv.global:
	.type		_ZN40_INTERNAL_ef3d2130_4_k_cu_2c0be3fc_378294cute1_E,@object
	.size		_ZN40_INTERNAL_ef3d2130_4_k_cu_2c0be3fc_378294cute1_E,(_ZN40_INTERNAL_ef3d2130_4_k_cu_2c0be3fc_378294cuda3std3__45__cpo6cbeginE - _ZN40_INTERNAL_ef3d2130_4_k_cu_2c0be3fc_378294cute1_E)
_ZN40_INTERNAL_ef3d2130_4_k_cu_2c0be3fc_378294cute1_E:
	.zero		1
	.type		_ZN40_INTERNAL_ef3d2130_4_k_cu_2c0be3fc_378294cuda3std3__45__cpo6cbeginE,@object
	.size		_ZN40_INTERNAL_ef3d2130_4_k_cu_2c0be3fc_378294cuda3std3__45__cpo6cbeginE,(_ZN40_INTERNAL_ef3d2130_4_k_cu_2c0be3fc_378294cuda3std3__48in_placeE - _ZN40_INTERNAL_ef3d2130_4_k_cu_2c0be3fc_378294cuda3std3__45__cpo6cbeginE)
_ZN40_INTERNAL_ef3d2130_4_k_cu_2c0be3fc_378294cuda3std3__45__cpo6cbeginE:
	.zero		1
	.type		_ZN40_INTERNAL_ef3d2130_4_k_cu_2c0be3fc_378294cuda3std3__48in_placeE,@object
	.size		_ZN40_INTERNAL_ef3d2130_4_k_cu_2c0be3fc_378294cuda3std3__48in_placeE,(_ZN40_INTERNAL_ef3d2130_4_k_cu_2c0be3fc_378294cuda3std6ranges3__45__cpo9iter_moveE - _ZN40_INTERNAL_ef3d2130_4_k_cu_2c0be3fc_378294cuda3std3__48in_placeE)
_ZN40_INTERNAL_ef3d2130_4_k_cu_2c0be3fc_378294cuda3std3__48in_placeE:
	.zero		1
	.type		_ZN40_INTERNAL_ef3d2130_4_k_cu_2c0be3fc_378294cuda3std6ranges3__45__cpo9iter_moveE,@object
	.size		_ZN40_INTERNAL_ef3d2130_4_k_cu_2c0be3fc_378294cuda3std6ranges3__45__cpo9iter_moveE,(_ZN40_INTERNAL_ef3d2130_4_k_cu_2c0be3fc_378294cuda3std3__45__cpo5beginE - _ZN40_INTERNAL_ef3d2130_4_k_cu_2c0be3fc_378294cuda3std6ranges3__45__cpo9iter_moveE)
_ZN40_INTERNAL_ef3d2130_4_k_cu_2c0be3fc_378294cuda3std6ranges3__45__cpo9iter_moveE:
	.zero		1
	.type		_ZN40_INTERNAL_ef3d2130_4_k_cu_2c0be3fc_378294cuda3std3__45__cpo5beginE,@object
	.size		_ZN40_INTERNAL_ef3d2130_4_k_cu_2c0be3fc_378294cuda3std3__45__cpo5beginE,(_ZN40_INTERNAL_ef3d2130_4_k_cu_2c0be3fc_378294cuda3std3__442_GLOBAL__N__ef3d2130_4_k_cu_2c0be3fc_378296ignoreE - _ZN40_INTERNAL_ef3d2130_4_k_cu_2c0be3fc_378294cuda3std3__45__cpo5beginE)
_ZN40_INTERNAL_ef3d2130_4_k_cu_2c0be3fc_378294cuda3std3__45__cpo5beginE:
	.zero		1
	.type		_ZN40_INTERNAL_ef3d2130_4_k_cu_2c0be3fc_378294cuda3std3__442_GLOBAL__N__ef3d2130_4_k_cu_2c0be3fc_378296ignoreE,@object
	.size		_ZN40_INTERNAL_ef3d2130_4_k_cu_2c0be3fc_378294cuda3std3__442_GLOBAL__N__ef3d2130_4_k_cu_2c0be3fc_378296ignoreE,(_ZN40_INTERNAL_ef3d2130_4_k_cu_2c0be3fc_378294cute7productE - _ZN40_INTERNAL_ef3d2130_4_k_cu_2c0be3fc_378294cuda3std3__442_GLOBAL__N__ef3d2130_4_k_cu_2c0be3fc_378296ignoreE)
_ZN40_INTERNAL_ef3d2130_4_k_cu_2c0be3fc_378294cuda3std3__442_GLOBAL__N__ef3d2130_4_k_cu_2c0be3fc_378296ignoreE:
	.zero		1
	.type		_ZN40_INTERNAL_ef3d2130_4_k_cu_2c0be3fc_378294cute7productE,@object
	.size		_ZN40_INTERNAL_ef3d2130_4_k_cu_2c0be3fc_378294cute7productE,(_ZN40_INTERNAL_ef3d2130_4_k_cu_2c0be3fc_378294cuda3std3__45__cpo3endE - _ZN40_INTERNAL_ef3d2130_4_k_cu_2c0be3fc_378294cute7productE)
_ZN40_INTERNAL_ef3d2130_4_k_cu_2c0be3fc_378294cute7productE:
	.zero		1
	.type		_ZN40_INTERNAL_ef3d2130_4_k_cu_2c0be3fc_378294cuda3std3__45__cpo3endE,@object
	.size		_ZN40_INTERNAL_ef3d2130_4_k_cu_2c0be3fc_378294cuda3std3__45__cpo3endE,(_ZN40_INTERNAL_ef3d2130_4_k_cu_2c0be3fc_378294cuda3std3__419piecewise_constructE - _ZN40_INTERNAL_ef3d2130_4_k_cu_2c0be3fc_378294cuda3std3__45__cpo3endE)
_ZN40_INTERNAL_ef3d2130_4_k_cu_2c0be3fc_378294cuda3std3__45__cpo3endE:
	.zero		1
	.type		_ZN40_INTERNAL_ef3d2130_4_k_cu_2c0be3fc_378294cuda3std3__419piecewise_constructE,@object
	.size		_ZN40_INTERNAL_ef3d2130_4_k_cu_2c0be3fc_378294cuda3std3__419piecewise_constructE,(_ZN40_INTERNAL_ef3d2130_4_k_cu_2c0be3fc_378294cuda3std3__45__cpo4cendE - _ZN40_INTERNAL_ef3d2130_4_k_cu_2c0be3fc_378294cuda3std3__419piecewise_constructE)
_ZN40_INTERNAL_ef3d2130_4_k_cu_2c0be3fc_378294cuda3std3__419piecewise_constructE:
	.zero		1
	.type		_ZN40_INTERNAL_ef3d2130_4_k_cu_2c0be3fc_378294cuda3std3__45__cpo4cendE,@object
	.size		_ZN40_INTERNAL_ef3d2130_4_k_cu_2c0be3fc_378294cuda3std3__45__cpo4cendE,(_ZN40_INTERNAL_ef3d2130_4_k_cu_2c0be3fc_378294cuda3std6ranges3__45__cpo4swapE - _ZN40_INTERNAL_ef3d2130_4_k_cu_2c0be3fc_378294cuda3std3__45__cpo4cendE)
_ZN40_INTERNAL_ef3d2130_4_k_cu_2c0be3fc_378294cuda3std3__45__cpo4cendE:
	.zero		1
	.type		_ZN40_INTERNAL_ef3d2130_4_k_cu_2c0be3fc_378294cuda3std6ranges3__45__cpo4swapE,@object
	.size		_ZN40_INTERNAL_ef3d2130_4_k_cu_2c0be3fc_378294cuda3std6ranges3__45__cpo4swapE,(.L_10 - _ZN40_INTERNAL_ef3d2130_4_k_cu_2c0be3fc_378294cuda3std6ranges3__45__cpo4swapE)
_ZN40_INTERNAL_ef3d2130_4_k_cu_2c0be3fc_378294cuda3std6ranges3__45__cpo4swapE:
	.zero		1
.L_10:


//--------------------- .nv.constant0._ZN7cutlass13device_kernelINS_4gemm6kernel13GemmUniversalIN4cute5tupleIJiiiiEEENS1_10collective13CollectiveMmaINS1_35MainloopSm100TmaUmmaWarpSpecializedILi5ELi2ELi4ENS5_IJNS4_1CILi4EEENSA_ILi1EEESC_EEEEENS5_IJNSA_ILi128EEESF_NSA_ILi64EEEEEENS_6half_tENS5_IJlSC_lEEESI_SJ_NS4_8TiledMMAINS4_8MMA_AtomIJNS4_26SM100_MMA_F16BF16_2x1SM_SSISI_SI_fLi128ELi128ELNS4_4UMMA5MajorE0ELSO_0ELNSN_7ScaleInE0ELSP_0EEEEEENS4_6LayoutINS5_IJSC_SC_SC_EEENS5_IJNSA_ILi0EEESU_SU_EEEEENS5_IJNS4_10UnderscoreESX_SX_EEEEENS4_18SM100_TMA_2SM_LOADENS4_14ComposedLayoutINS4_7SwizzleILi3ELi4ELi3EEENS4_18smem_ptr_flag_bitsILi16EEENSS_INS5_IJNSA_ILi8EEESG_EEENS5_IJSG_SC_EEEEEEEvNS4_8identityENS4_28SM100_TMA_2SM_LOAD_MULTICASTES1A_vS1B_EENS_8epilogue10collective18CollectiveEpilogueINS1E_23Sm100TmaWarpSpecializedILi4ELi2ELi16ELb1ELb0EEEJNS5_IJSG_SF_SG_EEENS5_IJNSS_ISG_SC_EENSS_INS5_IJNSA_ILi16EEENSA_ILi2EEEEEENS5_IJSC_SG_EEEEEEEESI_SJ_SI_SJ_NS1E_6fusion15FusionCallbacksIS1I_NS1R_17LinearCombinationISI_fSI_fLNS_15FloatRoundStyleE2EEES1J_S1Q_JEEENS4_5SM1004TMEM4LOAD26SM100_TMEM_LOAD_32dp32b16xENS4_13SM90_TMA_LOADENS11_INS12_ILi1ELi4ELi3EEES15_NSS_INS5_IJS16_S1L_EEENS5_IJS1L_SC_EEEEEEENS4_39AutoVectorizingCopyWithAssumedAlignmentILi128EEENS4_14SM90_TMA_STOREES26_S28_S28_EEEvvEEEEvNT_6ParamsE --------------------------
	.section	.nv.constant0._ZN7cutlass13device_kernelINS_4gemm6kernel13GemmUniversalIN4cute5tupleIJiiiiEEENS1_10collective13CollectiveMmaINS1_35MainloopSm100TmaUmmaWarpSpecializedILi5ELi2ELi4ENS5_IJNS4_1CILi4EEENSA_ILi1EEESC_EEEEENS5_IJNSA_ILi128EEESF_NSA_ILi64EEEEEENS_6half_tENS5_IJlSC_lEEESI_SJ_NS4_8TiledMMAINS4_8MMA_AtomIJNS4_26SM100_MMA_F16BF16_2x1SM_SSISI_SI_fLi128ELi128ELNS4_4UMMA5MajorE0ELSO_0ELNSN_7ScaleInE0ELSP_0EEEEEENS4_6LayoutINS5_IJSC_SC_SC_EEENS5_IJNSA_ILi0EEESU_SU_EEEEENS5_IJNS4_10UnderscoreESX_SX_EEEEENS4_18SM100_TMA_2SM_LOADENS4_14ComposedLayoutINS4_7SwizzleILi3ELi4ELi3EEENS4_18smem_ptr_flag_bitsILi16EEENSS_INS5_IJNSA_ILi8EEESG_EEENS5_IJSG_SC_EEEEEEEvNS4_8identityENS4_28SM100_TMA_2SM_LOAD_MULTICASTES1A_vS1B_EENS_8epilogue10collective18CollectiveEpilogueINS1E_23Sm100TmaWarpSpecializedILi4ELi2ELi16ELb1ELb0EEEJNS5_IJSG_SF_SG_EEENS5_IJNSS_ISG_SC_EENSS_INS5_IJNSA_ILi16EEENSA_ILi2EEEEEENS5_IJSC_SG_EEEEEEEESI_SJ_SI_SJ_NS1E_6fusion15FusionCallbacksIS1I_NS1R_17LinearCombinationISI_fSI_fLNS_15FloatRoundStyleE2EEES1J_S1Q_JEEENS4_5SM1004TMEM4LOAD26SM100_TMEM_LOAD_32dp32b16xENS4_13SM90_TMA_LOADENS11_INS12_ILi1ELi4ELi3EEES15_NSS_INS5_IJS16_S1L_EEENS5_IJS1L_SC_EEEEEEENS4_39AutoVectorizingCopyWithAssumedAlignmentILi128EEENS4_14SM90_TMA_STOREES26_S28_S28_EEEvvEEEEvNT_6ParamsE,"a",@progbits
	.sectionflags	@""
	.align	4
.nv.constant0._ZN7cutlass13device_kernelINS_4gemm6kernel13GemmUniversalIN4cute5tupleIJiiiiEEENS1_10collective13CollectiveMmaINS1_35MainloopSm100TmaUmmaWarpSpecializedILi5ELi2ELi4ENS5_IJNS4_1CILi4EEENSA_ILi1EEESC_EEEEENS5_IJNSA_ILi128EEESF_NSA_ILi64EEEEEENS_6half_tENS5_IJlSC_lEEESI_SJ_NS4_8TiledMMAINS4_8MMA_AtomIJNS4_26SM100_MMA_F16BF16_2x1SM_SSISI_SI_fLi128ELi128ELNS4_4UMMA5MajorE0ELSO_0ELNSN_7ScaleInE0ELSP_0EEEEEENS4_6LayoutINS5_IJSC_SC_SC_EEENS5_IJNSA_ILi0EEESU_SU_EEEEENS5_IJNS4_10UnderscoreESX_SX_EEEEENS4_18SM100_TMA_2SM_LOADENS4_14ComposedLayoutINS4_7SwizzleILi3ELi4ELi3EEENS4_18smem_ptr_flag_bitsILi16EEENSS_INS5_IJNSA_ILi8EEESG_EEENS5_IJSG_SC_EEEEEEEvNS4_8identityENS4_28SM100_TMA_2SM_LOAD_MULTICASTES1A_vS1B_EENS_8epilogue10collective18CollectiveEpilogueINS1E_23Sm100TmaWarpSpecializedILi4ELi2ELi16ELb1ELb0EEEJNS5_IJSG_SF_SG_EEENS5_IJNSS_ISG_SC_EENSS_INS5_IJNSA_ILi16EEENSA_ILi2EEEEEENS5_IJSC_SG_EEEEEEEESI_SJ_SI_SJ_NS1E_6fusion15FusionCallbacksIS1I_NS1R_17LinearCombinationISI_fSI_fLNS_15FloatRoundStyleE2EEES1J_S1Q_JEEENS4_5SM1004TMEM4LOAD26SM100_TMEM_LOAD_32dp32b16xENS4_13SM90_TMA_LOADENS11_INS12_ILi1ELi4ELi3EEES15_NSS_INS5_IJS16_S1L_EEENS5_IJS1L_SC_EEEEEEENS4_39AutoVectorizingCopyWithAssumedAlignmentILi128EEENS4_14SM90_TMA_STOREES26_S28_S28_EEEvvEEEEvNT_6ParamsE:
	.zero		2944


//--------------------- SYMBOLS --------------------------

	.type		.nv.reservedSmem.offset0,@object
	.size		.nv.reservedSmem.offset0,0x4
	.type		.nv.reservedSmem.cap,@object
	.size		.nv.reservedSmem.cap,0x4
	.type		__assertfail,@function
